	.target	sm_90a

	.elftype	@"ET_EXEC"


//--------------------- .note.nv.tkinfo           --------------------------
	.section	.note.nv.tkinfo,"",@"SHT_NOTE"
	.sectionflags	@"SHF_NOTE_NV_TKINFO"
	.tkinfo
        /*0018*/ 	.word	0x00000002
        /*0030*/ 	.string	""
        /*0030*/ 	.string	"ptxas"
        /*0030*/ 	.string	"Cuda compilation tools, release 13.0, V13.0.88"
        /*0030*/ 	.string	"Build cuda_13.0.r13.0/compiler.36424714_0"
        /*0030*/ 	.string	"-arch sm_90a -m 64 "



//--------------------- .note.nv.cuinfo           --------------------------
	.section	.note.nv.cuinfo,"",@"SHT_NOTE"
	.sectionflags	@"SHF_NOTE_NV_CUINFO"
        /*0018*/ 	.short	0x0002
        /*001a*/ 	.short	0x005a
        /*001c*/ 	.short	0x0082
	.zero		2


//--------------------- .nv.info                  --------------------------
	.section	.nv.info,"",@"SHT_CUDA_INFO"
	.align	4


	//----- nvinfo : EIATTR_REGCOUNT
	.align		4
        /*0000*/ 	.byte	0x04, 0x2f
        /*0002*/ 	.short	(.L_15 - .L_14)
	.align		4
.L_14:
        /*0004*/ 	.word	index@(_ZN7cutlass13device_kernelINS_4gemm6kernel13GemmUniversalIN4cute5tupleIJiiiiEEENS1_10collective13CollectiveMmaINS1_34MainloopSm90TmaGmmaWarpSpecializedILi6ENS5_IJNS4_1CILi2EEENSA_ILi1EEESC_EEENS1_35KernelTmaWarpSpecializedCooperativeEEENS5_IJNSA_ILi256EEENSA_ILi32EEENSA_ILi128EEEEEEaNS5_IJlSC_lEEEaSK_NS4_8TiledMMAINS4_8MMA_AtomIJNS4_4SM904GMMA26MMA_64x32x32_S32S8S8_SS_TNEEEENS4_6LayoutISD_NS5_IJSC_NSA_ILi0EEESS_EEEEENS5_IJNS4_10UnderscoreESV_SV_EEEEENS4_13SM90_TMA_LOADENS4_14ComposedLayoutINS4_7SwizzleILi3ELi4ELi3EEENS4_18smem_ptr_flag_bitsILi8EEENSR_INS5_IJNSA_ILi8EEESI_EEENS5_IJSI_SC_EEEEEEEvNS4_8identityENS4_23SM90_TMA_LOAD_MULTICASTES18_vS19_EENS_8epilogue10collective6detail29Sm90TmaWarpSpecializedAdapterINS1D_15DefaultEpilogueIaSK_SK_NS1C_6thread17LinearCombinationIaLi1EiiLNS1H_9ScaleType4KindE0ELNS_15FloatRoundStyleE2EaEENS1_15EpilogueDefaultEEEEEvvEEEEvNT_6ParamsE)
        /*0008*/ 	.word	0x000000a8


	//----- nvinfo : EIATTR_FRAME_SIZE
	.align		4
.L_15:
        /*000c*/ 	.byte	0x04, 0x11
        /*000e*/ 	.short	(.L_17 - .L_16)
	.align		4
.L_16:
        /*0010*/ 	.word	index@(_ZN7cutlass13device_kernelINS_4gemm6kernel13GemmUniversalIN4cute5tupleIJiiiiEEENS1_10collective13CollectiveMmaINS1_34MainloopSm90TmaGmmaWarpSpecializedILi6ENS5_IJNS4_1CILi2EEENSA_ILi1EEESC_EEENS1_35KernelTmaWarpSpecializedCooperativeEEENS5_IJNSA_ILi256EEENSA_ILi32EEENSA_ILi128EEEEEEaNS5_IJlSC_lEEEaSK_NS4_8TiledMMAINS4_8MMA_AtomIJNS4_4SM904GMMA26MMA_64x32x32_S32S8S8_SS_TNEEEENS4_6LayoutISD_NS5_IJSC_NSA_ILi0EEESS_EEEEENS5_IJNS4_10UnderscoreESV_SV_EEEEENS4_13SM90_TMA_LOADENS4_14ComposedLayoutINS4_7SwizzleILi3ELi4ELi3EEENS4_18smem_ptr_flag_bitsILi8EEENSR_INS5_IJNSA_ILi8EEESI_EEENS5_IJSI_SC_EEEEEEEvNS4_8identityENS4_23SM90_TMA_LOAD_MULTICASTES18_vS19_EENS_8epilogue10collective6detail29Sm90TmaWarpSpecializedAdapterINS1D_15DefaultEpilogueIaSK_SK_NS1C_6thread17LinearCombinationIaLi1EiiLNS1H_9ScaleType4KindE0ELNS_15FloatRoundStyleE2EaEENS1_15EpilogueDefaultEEEEEvvEEEEvNT_6ParamsE)
        /*0014*/ 	.word	0x00000000


	//----- nvinfo : EIATTR_MIN_STACK_SIZE
	.align		4
.L_17:
        /*0018*/ 	.byte	0x04, 0x12
        /*001a*/ 	.short	(.L_19 - .L_18)
	.align		4
.L_18:
        /*001c*/ 	.word	index@(_ZN7cutlass13device_kernelINS_4gemm6kernel13GemmUniversalIN4cute5tupleIJiiiiEEENS1_10collective13CollectiveMmaINS1_34MainloopSm90TmaGmmaWarpSpecializedILi6ENS5_IJNS4_1CILi2EEENSA_ILi1EEESC_EEENS1_35KernelTmaWarpSpecializedCooperativeEEENS5_IJNSA_ILi256EEENSA_ILi32EEENSA_ILi128EEEEEEaNS5_IJlSC_lEEEaSK_NS4_8TiledMMAINS4_8MMA_AtomIJNS4_4SM904GMMA26MMA_64x32x32_S32S8S8_SS_TNEEEENS4_6LayoutISD_NS5_IJSC_NSA_ILi0EEESS_EEEEENS5_IJNS4_10UnderscoreESV_SV_EEEEENS4_13SM90_TMA_LOADENS4_14ComposedLayoutINS4_7SwizzleILi3ELi4ELi3EEENS4_18smem_ptr_flag_bitsILi8EEENSR_INS5_IJNSA_ILi8EEESI_EEENS5_IJSI_SC_EEEEEEEvNS4_8identityENS4_23SM90_TMA_LOAD_MULTICASTES18_vS19_EENS_8epilogue10collective6detail29Sm90TmaWarpSpecializedAdapterINS1D_15DefaultEpilogueIaSK_SK_NS1C_6thread17LinearCombinationIaLi1EiiLNS1H_9ScaleType4KindE0ELNS_15FloatRoundStyleE2EaEENS1_15EpilogueDefaultEEEEEvvEEEEvNT_6ParamsE)
        /*0020*/ 	.word	0x00000000
.L_19:


//--------------------- .nv.compat                --------------------------
	.section	.nv.compat,"",@"SHT_CUDA_COMPAT_INFO"
	.align	4
        /*0000*/ 	.byte	0x02, 0x09, 0x01, 0x00, 0x02, 0x02, 0x04, 0x00, 0x02, 0x05, 0x05, 0x00, 0x03, 0x07, 0x01, 0x01
        /*0010*/ 	.byte	0x02, 0x03, 0x01, 0x00, 0x02, 0x06, 0x01, 0x00, 0x04, 0x0b, 0x08, 0x00, 0x00, 0x00, 0x00, 0x00
        /*0020*/ 	.byte	0x00, 0x00, 0x00, 0x00


//--------------------- .nv.info._ZN7cutlass13device_kernelINS_4gemm6kernel13GemmUniversalIN4cute5tupleIJiiiiEEENS1_10collective13CollectiveMmaINS1_34MainloopSm90TmaGmmaWarpSpecializedILi6ENS5_IJNS4_1CILi2EEENSA_ILi1EEESC_EEENS1_35KernelTmaWarpSpecializedCooperativeEEENS5_IJNSA_ILi256EEENSA_ILi32EEENSA_ILi128EEEEEEaNS5_IJlSC_lEEEaSK_NS4_8TiledMMAINS4_8MMA_AtomIJNS4_4SM904GMMA26MMA_64x32x32_S32S8S8_SS_TNEEEENS4_6LayoutISD_NS5_IJSC_NSA_ILi0EEESS_EEEEENS5_IJNS4_10UnderscoreESV_SV_EEEEENS4_13SM90_TMA_LOADENS4_14ComposedLayoutINS4_7SwizzleILi3ELi4ELi3EEENS4_18smem_ptr_flag_bitsILi8EEENSR_INS5_IJNSA_ILi8EEESI_EEENS5_IJSI_SC_EEEEEEEvNS4_8identityENS4_23SM90_TMA_LOAD_MULTICASTES18_vS19_EENS_8epilogue10collective6detail29Sm90TmaWarpSpecializedAdapterINS1D_15DefaultEpilogueIaSK_SK_NS1C_6thread17LinearCombinationIaLi1EiiLNS1H_9ScaleType4KindE0ELNS_15FloatRoundStyleE2EaEENS1_15EpilogueDefaultEEEEEvvEEEEvNT_6ParamsE --------------------------
	.section	.nv.info._ZN7cutlass13device_kernelINS_4gemm6kernel13GemmUniversalIN4cute5tupleIJiiiiEEENS1_10collective13CollectiveMmaINS1_34MainloopSm90TmaGmmaWarpSpecializedILi6ENS5_IJNS4_1CILi2EEENSA_ILi1EEESC_EEENS1_35KernelTmaWarpSpecializedCooperativeEEENS5_IJNSA_ILi256EEENSA_ILi32EEENSA_ILi128EEEEEEaNS5_IJlSC_lEEEaSK_NS4_8TiledMMAINS4_8MMA_AtomIJNS4_4SM904GMMA26MMA_64x32x32_S32S8S8_SS_TNEEEENS4_6LayoutISD_NS5_IJSC_NSA_ILi0EEESS_EEEEENS5_IJNS4_10UnderscoreESV_SV_EEEEENS4_13SM90_TMA_LOADENS4_14ComposedLayoutINS4_7SwizzleILi3ELi4ELi3EEENS4_18smem_ptr_flag_bitsILi8EEENSR_INS5_IJNSA_ILi8EEESI_EEENS5_IJSI_SC_EEEEEEEvNS4_8identityENS4_23SM90_TMA_LOAD_MULTICASTES18_vS19_EENS_8epilogue10collective6detail29Sm90TmaWarpSpecializedAdapterINS1D_15DefaultEpilogueIaSK_SK_NS1C_6thread17LinearCombinationIaLi1EiiLNS1H_9ScaleType4KindE0ELNS_15FloatRoundStyleE2EaEENS1_15EpilogueDefaultEEEEEvvEEEEvNT_6ParamsE,"",@"SHT_CUDA_INFO"
	.sectionflags	@""
	.align	4


	//----- nvinfo : EIATTR_CUDA_API_VERSION
	.align		4
        /*0000*/ 	.byte	0x04, 0x37
        /*0002*/ 	.short	(.L_21 - .L_20)
.L_20:
        /*0004*/ 	.word	0x00000082


	//----- nvinfo : EIATTR_KPARAM_INFO
	.align		4
.L_21:
        /*0008*/ 	.byte	0x04, 0x17
        /*000a*/ 	.short	(.L_23 - .L_22)
.L_22:
        /*000c*/ 	.word	0x00000000
        /*0010*/ 	.short	0x0000
        /*0012*/ 	.short	0x0070
        /*0014*/ 	.byte	0x00, 0xf0, 0x01, 0x10


	//----- nvinfo : EIATTR_SPARSE_MMA_MASK
	.align		4
.L_23:
        /*0018*/ 	.byte	0x03, 0x50
        /*001a*/ 	.short	0x0000


	//----- nvinfo : EIATTR_MAXREG_COUNT
	.align		4
        /*001c*/ 	.byte	0x03, 0x1b
        /*001e*/ 	.short	0x00a8


	//----- nvinfo : EIATTR_NUM_BARRIERS
	.align		4
        /*0020*/ 	.byte	0x02, 0x4c
        /*0022*/ 	.byte	0x01
	.zero		1


	//----- nvinfo : EIATTR_EXTERNS
	.align		4
        /*0024*/ 	.byte	0x04, 0x0f
        /*0026*/ 	.short	(.L_25 - .L_24)


	//   ....[0]....
	.align		4
.L_24:
        /*0028*/ 	.word	index@(__assertfail)


	//----- nvinfo : EIATTR_MERCURY_ISA_VERSION
	.align		4
.L_25:
        /*002c*/ 	.byte	0x03, 0x5f
        /*002e*/ 	.short	0x0101


	//----- nvinfo : EIATTR_INT_WARP_WIDE_INSTR_OFFSETS
	.align		4
        /*0030*/ 	.byte	0x04, 0x31
        /*0032*/ 	.short	(.L_27 - .L_26)


	//   ....[0]....
.L_26:
        /*0034*/ 	.word	0x000004c0


	//   ....[1]....
        /*0038*/ 	.word	0x000004f0


	//   ....[2]....
        /*003c*/ 	.word	0x000006b0


	//----- nvinfo : EIATTR_COOP_GROUP_MASK_REGIDS
	.align		4
.L_27:
        /*0040*/ 	.byte	0x04, 0x29
        /*0042*/ 	.short	(.L_29 - .L_28)


	//   ....[0]....
.L_28:
        /*0044*/ 	.word	0xffffffff


	//   ....[1]....
        /*0048*/ 	.word	0xffffffff


	//   ....[2]....
        /*004c*/ 	.word	0xffffffff


	//   ....[3]....
        /*0050*/ 	.word	0xffffffff


	//   ....[4]....
        /*0054*/ 	.word	0xffffffff


	//   ....[5]....
        /*0058*/ 	.word	0xffffffff


	//----- nvinfo : EIATTR_COOP_GROUP_INSTR_OFFSETS
	.align		4
.L_29:
        /*005c*/ 	.byte	0x04, 0x28
        /*005e*/ 	.short	(.L_31 - .L_30)


	//   ....[0]....
.L_30:
        /*0060*/ 	.word	0x00000060


	//   ....[1]....
        /*0064*/ 	.word	0x00000070


	//   ....[2]....
        /*0068*/ 	.word	0x00000130


	//   ....[3]....
        /*006c*/ 	.word	0x00000310


	//   ....[4]....
        /*0070*/ 	.word	0x00000830


	//   ....[5]....
        /*0074*/ 	.word	0x00001260


	//----- nvinfo : EIATTR_REG_RECONFIG
	.align		4
.L_31:
        /*0078*/ 	.byte	0x01, 0x54
	.zero		2


	//----- nvinfo : EIATTR_SYSCALL_OFFSETS
	.align		4
        /*007c*/ 	.byte	0x04, 0x46
        /*007e*/ 	.short	(.L_33 - .L_32)


	//   ....[0]....
.L_32:
        /*0080*/ 	.word	0x00001430


	//----- nvinfo : EIATTR_MBARRIER_INSTR_OFFSETS
	.align		4
.L_33:
        /*0084*/ 	.byte	0x04, 0x39
        /*0086*/ 	.short	(.L_35 - .L_34)


	//   ....[0]....
.L_34:
        /*0088*/ 	.word	0x00000230
        /*008c*/ 	.word	0x000000ff
        /*0090*/ 	.word	0x00000000
        /*0094*/ 	.short	0x0100
        /*0096*/ 	.byte	0x08
	.zero		1


	//   ....[1]....
        /*0098*/ 	.word	0x00000240
        /*009c*/ 	.word	0x000000ff
        /*00a0*/ 	.word	0x00000030
        /*00a4*/ 	.short	0x0100
        /*00a6*/ 	.byte	0x08
	.zero		1


	//   ....[2]....
        /*00a8*/ 	.word	0x00000250
        /*00ac*/ 	.word	0x000000ff
        /*00b0*/ 	.word	0x00000008
        /*00b4*/ 	.short	0x0100
        /*00b6*/ 	.byte	0x08
	.zero		1


	//   ....[3]....
        /*00b8*/ 	.word	0x00000260
        /*00bc*/ 	.word	0x000000ff
        /*00c0*/ 	.word	0x00000038
        /*00c4*/ 	.short	0x0100
        /*00c6*/ 	.byte	0x08
	.zero		1


	//   ....[4]....
        /*00c8*/ 	.word	0x00000270
        /*00cc*/ 	.word	0x000000ff
        /*00d0*/ 	.word	0x00000010
        /*00d4*/ 	.short	0x0100
        /*00d6*/ 	.byte	0x08
	.zero		1


	//   ....[5]....
        /*00d8*/ 	.word	0x00000280
        /*00dc*/ 	.word	0x000000ff
        /*00e0*/ 	.word	0x00000040
        /*00e4*/ 	.short	0x0100
        /*00e6*/ 	.byte	0x08
	.zero		1


	//   ....[6]....
        /*00e8*/ 	.word	0x00000290
        /*00ec*/ 	.word	0x000000ff
        /*00f0*/ 	.word	0x00000018
        /*00f4*/ 	.short	0x0100
        /*00f6*/ 	.byte	0x08
	.zero		1


	//   ....[7]....
        /*00f8*/ 	.word	0x000002a0
        /*00fc*/ 	.word	0x000000ff
        /*0100*/ 	.word	0x00000048
        /*0104*/ 	.short	0x0100
        /*0106*/ 	.byte	0x08
	.zero		1


	//   ....[8]....
        /*0108*/ 	.word	0x000002b0
        /*010c*/ 	.word	0x000000ff
        /*0110*/ 	.word	0x00000020
        /*0114*/ 	.short	0x0100
        /*0116*/ 	.byte	0x08
	.zero		1


	//   ....[9]....
        /*0118*/ 	.word	0x000002c0
        /*011c*/ 	.word	0x000000ff
        /*0120*/ 	.word	0x00000050
        /*0124*/ 	.short	0x0100
        /*0126*/ 	.byte	0x08
	.zero		1


	//   ....[10]....
        /*0128*/ 	.word	0x000002d0
        /*012c*/ 	.word	0x000000ff
        /*0130*/ 	.word	0x00000028
        /*0134*/ 	.short	0x0100
        /*0136*/ 	.byte	0x08
	.zero		1


	//   ....[11]....
        /*0138*/ 	.word	0x000002e0
        /*013c*/ 	.word	0x000000ff
        /*0140*/ 	.word	0x00000058
        /*0144*/ 	.short	0x0100
        /*0146*/ 	.byte	0x08
	.zero		1


	//   ....[12]....
        /*0148*/ 	.word	0x00000730
        /*014c*/ 	.word	0x000000ff
        /*0150*/ 	.word	0x00000070
        /*0154*/ 	.short	0x0100
        /*0156*/ 	.byte	0x06
	.zero		1


	//   ....[13]....
        /*0158*/ 	.word	0x000007c0
        /*015c*/ 	.word	0x000000ff
        /*0160*/ 	.word	0x00000078
        /*0164*/ 	.short	0x0100
        /*0166*/ 	.byte	0x06
	.zero		1


	//   ....[14]....
        /*0168*/ 	.word	0x00001500
        /*016c*/ 	.word	0x00000003
        /*0170*/ 	.word	0x00000000
        /*0174*/ 	.short	0x010a
        /*0176*/ 	.byte	0x3f
	.zero		1


	//   ....[15]....
        /*0178*/ 	.word	0x00001540
        /*017c*/ 	.word	0x00000003
        /*0180*/ 	.word	0x00000000
        /*0184*/ 	.short	0x010a
        /*0186*/ 	.byte	0x3f
	.zero		1


	//   ....[16]....
        /*0188*/ 	.word	0x00001a80
        /*018c*/ 	.word	0x00000005
        /*0190*/ 	.word	0x00000000
        /*0194*/ 	.short	0x010a
        /*0196*/ 	.byte	0x3f
	.zero		1


	//   ....[17]....
        /*0198*/ 	.word	0x00001ac0
        /*019c*/ 	.word	0x00000005
        /*01a0*/ 	.word	0x00000000
        /*01a4*/ 	.short	0x010a
        /*01a6*/ 	.byte	0x3f
	.zero		1


	//   ....[18]....
        /*01a8*/ 	.word	0x00001ea0
        /*01ac*/ 	.word	0x00000004
        /*01b0*/ 	.word	0x00000000
        /*01b4*/ 	.short	0x0101
        /*01b6*/ 	.byte	0x3f
	.zero		1


	//   ....[19]....
        /*01b8*/ 	.word	0x000020c0
        /*01bc*/ 	.word	0x00000000
        /*01c0*/ 	.word	0x00000000
        /*01c4*/ 	.short	0x0101
        /*01c6*/ 	.byte	0x3f
	.zero		1


	//   ....[20]....
        /*01c8*/ 	.word	0x00004f20
        /*01cc*/ 	.word	0x00000017
        /*01d0*/ 	.word	0x00000030
        /*01d4*/ 	.short	0x010a
        /*01d6*/ 	.byte	0x3f
	.zero		1


	//   ....[21]....
        /*01d8*/ 	.word	0x00005290
        /*01dc*/ 	.word	0x00000003
        /*01e0*/ 	.word	0x00000078
        /*01e4*/ 	.short	0x0101
        /*01e6*/ 	.byte	0x3f
	.zero		1


	//   ....[22]....
        /*01e8*/ 	.word	0x000059f0
        /*01ec*/ 	.word	0x00000007
        /*01f0*/ 	.word	0x00000000
        /*01f4*/ 	.short	0x010a
        /*01f6*/ 	.byte	0x3f
	.zero		1


	//   ....[23]....
        /*01f8*/ 	.word	0x00005a70
        /*01fc*/ 	.word	0x00000008
        /*0200*/ 	.word	0x00000000
        /*0204*/ 	.short	0x010a
        /*0206*/ 	.byte	0x3f
	.zero		1


	//   ....[24]....
        /*0208*/ 	.word	0x00005b00
        /*020c*/ 	.word	0x00000009
        /*0210*/ 	.word	0x00000000
        /*0214*/ 	.short	0x010a
        /*0216*/ 	.byte	0x3f
	.zero		1


	//   ....[25]....
        /*0218*/ 	.word	0x00005b90
        /*021c*/ 	.word	0x00000008
        /*0220*/ 	.word	0x00000000
        /*0224*/ 	.short	0x010a
        /*0226*/ 	.byte	0x3f
	.zero		1


	//   ....[26]....
        /*0228*/ 	.word	0x00005c20
        /*022c*/ 	.word	0x0000000b
        /*0230*/ 	.word	0x00000000
        /*0234*/ 	.short	0x010a
        /*0236*/ 	.byte	0x3f
	.zero		1


	//   ....[27]....
        /*0238*/ 	.word	0x00005cb0
        /*023c*/ 	.word	0x00000003
        /*0240*/ 	.word	0x00000000
        /*0244*/ 	.short	0x010a
        /*0246*/ 	.byte	0x3f
	.zero		1


	//   ....[28]....
        /*0248*/ 	.word	0x00005d10
        /*024c*/ 	.word	0x00000003
        /*0250*/ 	.word	0x00000000
        /*0254*/ 	.short	0x010a
        /*0256*/ 	.byte	0x3f
	.zero		1


	//   ....[29]....
        /*0258*/ 	.word	0x00005d60
        /*025c*/ 	.word	0x00000005
        /*0260*/ 	.word	0x00000000
        /*0264*/ 	.short	0x010a
        /*0266*/ 	.byte	0x3f
	.zero		1


	//   ....[30]....
        /*0268*/ 	.word	0x00005e30
        /*026c*/ 	.word	0x00000017
        /*0270*/ 	.word	0x00000030
        /*0274*/ 	.short	0x010a
        /*0276*/ 	.byte	0x3f
	.zero		1


	//   ....[31]....
        /*0278*/ 	.word	0x00005f00
        /*027c*/ 	.word	0x00000007
        /*0280*/ 	.word	0x00000000
        /*0284*/ 	.short	0x010a
        /*0286*/ 	.byte	0x3f
	.zero		1


	//   ....[32]....
        /*0288*/ 	.word	0x00005f50
        /*028c*/ 	.word	0x00000008
        /*0290*/ 	.word	0x00000000
        /*0294*/ 	.short	0x010a
        /*0296*/ 	.byte	0x3f
	.zero		1


	//   ....[33]....
        /*0298*/ 	.word	0x00005fa0
        /*029c*/ 	.word	0x00000009
        /*02a0*/ 	.word	0x00000000
        /*02a4*/ 	.short	0x010a
        /*02a6*/ 	.byte	0x3f
	.zero		1


	//   ....[34]....
        /*02a8*/ 	.word	0x00005ff0
        /*02ac*/ 	.word	0x00000008
        /*02b0*/ 	.word	0x00000000
        /*02b4*/ 	.short	0x010a
        /*02b6*/ 	.byte	0x3f
	.zero		1


	//   ....[35]....
        /*02b8*/ 	.word	0x00006040
        /*02bc*/ 	.word	0x0000000b
        /*02c0*/ 	.word	0x00000000
        /*02c4*/ 	.short	0x010a
        /*02c6*/ 	.byte	0x3f
	.zero		1


	//----- nvinfo : EIATTR_NUM_MBARRIERS
	.align		4
.L_35:
        /*02c8*/ 	.byte	0x03, 0x38
        /*02ca*/ 	.short	0x000e


	//----- nvinfo : EIATTR_EXIT_INSTR_OFFSETS
	.align		4
        /*02cc*/ 	.byte	0x04, 0x1c
        /*02ce*/ 	.short	(.L_37 - .L_36)


	//   ....[0]....
.L_36:
        /*02d0*/ 	.word	0x00000990


	//   ....[1]....
        /*02d4*/ 	.word	0x000011a0


	//   ....[2]....
        /*02d8*/ 	.word	0x00004620


	//   ....[3]....
        /*02dc*/ 	.word	0x00004b80


	//   ....[4]....
        /*02e0*/ 	.word	0x00005d00


	//----- nvinfo : EIATTR_MAX_THREADS
	.align		4
.L_37:
        /*02e4*/ 	.byte	0x04, 0x05
        /*02e6*/ 	.short	(.L_39 - .L_38)
.L_38:
        /*02e8*/ 	.word	0x00000180
        /*02ec*/ 	.word	0x00000001
        /*02f0*/ 	.word	0x00000001


	//----- nvinfo : EIATTR_CRS_STACK_SIZE
	.align		4
.L_39:
        /*02f4*/ 	.byte	0x04, 0x1e
        /*02f6*/ 	.short	(.L_41 - .L_40)
.L_40:
        /*02f8*/ 	.word	0x00000000


	//----- nvinfo : EIATTR_CBANK_PARAM_SIZE
	.align		4
.L_41:
        /*02fc*/ 	.byte	0x03, 0x19
        /*02fe*/ 	.short	0x0470


	//----- nvinfo : EIATTR_PARAM_CBANK
	.align		4
        /*0300*/ 	.byte	0x04, 0x0a
        /*0302*/ 	.short	(.L_43 - .L_42)
	.align		4
.L_42:
        /*0304*/ 	.word	index@(.nv.constant0._ZN7cutlass13device_kernelINS_4gemm6kernel13GemmUniversalIN4cute5tupleIJiiiiEEENS1_10collective13CollectiveMmaINS1_34MainloopSm90TmaGmmaWarpSpecializedILi6ENS5_IJNS4_1CILi2EEENSA_ILi1EEESC_EEENS1_35KernelTmaWarpSpecializedCooperativeEEENS5_IJNSA_ILi256EEENSA_ILi32EEENSA_ILi128EEEEEEaNS5_IJlSC_lEEEaSK_NS4_8TiledMMAINS4_8MMA_AtomIJNS4_4SM904GMMA26MMA_64x32x32_S32S8S8_SS_TNEEEENS4_6LayoutISD_NS5_IJSC_NSA_ILi0EEESS_EEEEENS5_IJNS4_10UnderscoreESV_SV_EEEEENS4_13SM90_TMA_LOADENS4_14ComposedLayoutINS4_7SwizzleILi3ELi4ELi3EEENS4_18smem_ptr_flag_bitsILi8EEENSR_INS5_IJNSA_ILi8EEESI_EEENS5_IJSI_SC_EEEEEEEvNS4_8identityENS4_23SM90_TMA_LOAD_MULTICASTES18_vS19_EENS_8epilogue10collective6detail29Sm90TmaWarpSpecializedAdapterINS1D_15DefaultEpilogueIaSK_SK_NS1C_6thread17LinearCombinationIaLi1EiiLNS1H_9ScaleType4KindE0ELNS_15FloatRoundStyleE2EaEENS1_15EpilogueDefaultEEEEEvvEEEEvNT_6ParamsE)
        /*0308*/ 	.short	0x0210
        /*030a*/ 	.short	0x0470


	//----- nvinfo : EIATTR_SW_WAR
	.align		4
.L_43:
        /*030c*/ 	.byte	0x04, 0x36
        /*030e*/ 	.short	(.L_45 - .L_44)
.L_44:
        /*0310*/ 	.word	0x00000008
.L_45:


//--------------------- .nv.callgraph             --------------------------
	.section	.nv.callgraph,"",@"SHT_CUDA_CALLGRAPH"
	.align	4
	.sectionentsize	8
	.align		4
        /*0000*/ 	.word	0x00000000
	.align		4
        /*0004*/ 	.word	0xffffffff
	.align		4
        /*0008*/ 	.word	index@(_ZN7cutlass13device_kernelINS_4gemm6kernel13GemmUniversalIN4cute5tupleIJiiiiEEENS1_10collective13CollectiveMmaINS1_34MainloopSm90TmaGmmaWarpSpecializedILi6ENS5_IJNS4_1CILi2EEENSA_ILi1EEESC_EEENS1_35KernelTmaWarpSpecializedCooperativeEEENS5_IJNSA_ILi256EEENSA_ILi32EEENSA_ILi128EEEEEEaNS5_IJlSC_lEEEaSK_NS4_8TiledMMAINS4_8MMA_AtomIJNS4_4SM904GMMA26MMA_64x32x32_S32S8S8_SS_TNEEEENS4_6LayoutISD_NS5_IJSC_NSA_ILi0EEESS_EEEEENS5_IJNS4_10UnderscoreESV_SV_EEEEENS4_13SM90_TMA_LOADENS4_14ComposedLayoutINS4_7SwizzleILi3ELi4ELi3EEENS4_18smem_ptr_flag_bitsILi8EEENSR_INS5_IJNSA_ILi8EEESI_EEENS5_IJSI_SC_EEEEEEEvNS4_8identityENS4_23SM90_TMA_LOAD_MULTICASTES18_vS19_EENS_8epilogue10collective6detail29Sm90TmaWarpSpecializedAdapterINS1D_15DefaultEpilogueIaSK_SK_NS1C_6thread17LinearCombinationIaLi1EiiLNS1H_9ScaleType4KindE0ELNS_15FloatRoundStyleE2EaEENS1_15EpilogueDefaultEEEEEvvEEEEvNT_6ParamsE)
	.align		4
        /*000c*/ 	.word	index@(__assertfail)
	.align		4
        /*0010*/ 	.word	0x00000000
	.align		4
        /*0014*/ 	.word	0xfffffffe
	.align		4
        /*0018*/ 	.word	0x00000000
	.align		4
        /*001c*/ 	.word	0xfffffffd
	.align		4
        /*0020*/ 	.word	0x00000000
	.align		4
        /*0024*/ 	.word	0xfffffffc


//--------------------- .nv.constant4             --------------------------
	.section	.nv.constant4,"a",@progbits
	.align	8
	.align		8
.nv.constant4:
        /*0000*/ 	.dword	__assertfail
	.align		8
        /*0008*/ 	.dword	__unnamed_1
	.align		8
        /*0010*/ 	.dword	_ZN39_INTERNAL_30e27540_4_k_cu_0c919006_71774cuda3std3__45__cpo5beginE
	.align		8
        /*0018*/ 	.dword	_ZN39_INTERNAL_30e27540_4_k_cu_0c919006_71774cuda3std3__45__cpo3endE
	.align		8
        /*0020*/ 	.dword	_ZN39_INTERNAL_30e27540_4_k_cu_0c919006_71774cuda3std3__45__cpo6cbeginE
	.align		8
        /*0028*/ 	.dword	_ZN39_INTERNAL_30e27540_4_k_cu_0c919006_71774cuda3std3__45__cpo4cendE
	.align		8
        /*0030*/ 	.dword	_ZN39_INTERNAL_30e27540_4_k_cu_0c919006_71774cuda3std3__441_GLOBAL__N__30e27540_4_k_cu_0c919006_71776ignoreE
	.align		8
        /*0038*/ 	.dword	_ZN39_INTERNAL_30e27540_4_k_cu_0c919006_71774cuda3std3__419piecewise_constructE
	.align		8
        /*0040*/ 	.dword	_ZN39_INTERNAL_30e27540_4_k_cu_0c919006_71774cuda3std3__48in_placeE
	.align		8
        /*0048*/ 	.dword	_ZN39_INTERNAL_30e27540_4_k_cu_0c919006_71774cuda3std6ranges3__45__cpo4swapE
	.align		8
        /*0050*/ 	.dword	_ZN39_INTERNAL_30e27540_4_k_cu_0c919006_71774cuda3std6ranges3__45__cpo9iter_moveE
	.align		8
        /*0058*/ 	.dword	_ZN39_INTERNAL_30e27540_4_k_cu_0c919006_71774cute7productE
	.align		8
        /*0060*/ 	.dword	_ZN39_INTERNAL_30e27540_4_k_cu_0c919006_71774cute1_E
	.align		8
        /*0068*/ 	.dword	$str$22
	.align		8
        /*0070*/ 	.dword	$str$23


//--------------------- .text._ZN7cutlass13device_kernelINS_4gemm6kernel13GemmUniversalIN4cute5tupleIJiiiiEEENS1_10collective13CollectiveMmaINS1_34MainloopSm90TmaGmmaWarpSpecializedILi6ENS5_IJNS4_1CILi2EEENSA_ILi1EEESC_EEENS1_35KernelTmaWarpSpecializedCooperativeEEENS5_IJNSA_ILi256EEENSA_ILi32EEENSA_ILi128EEEEEEaNS5_IJlSC_lEEEaSK_NS4_8TiledMMAINS4_8MMA_AtomIJNS4_4SM904GMMA26MMA_64x32x32_S32S8S8_SS_TNEEEENS4_6LayoutISD_NS5_IJSC_NSA_ILi0EEESS_EEEEENS5_IJNS4_10UnderscoreESV_SV_EEEEENS4_13SM90_TMA_LOADENS4_14ComposedLayoutINS4_7SwizzleILi3ELi4ELi3EEENS4_18smem_ptr_flag_bitsILi8EEENSR_INS5_IJNSA_ILi8EEESI_EEENS5_IJSI_SC_EEEEEEEvNS4_8identityENS4_23SM90_TMA_LOAD_MULTICASTES18_vS19_EENS_8epilogue10collective6detail29Sm90TmaWarpSpecializedAdapterINS1D_15DefaultEpilogueIaSK_SK_NS1C_6thread17LinearCombinationIaLi1EiiLNS1H_9ScaleType4KindE0ELNS_15FloatRoundStyleE2EaEENS1_15EpilogueDefaultEEEEEvvEEEEvNT_6ParamsE --------------------------
	.section	.text._ZN7cutlass13device_kernelINS_4gemm6kernel13GemmUniversalIN4cute5tupleIJiiiiEEENS1_10collective13CollectiveMmaINS1_34MainloopSm90TmaGmmaWarpSpecializedILi6ENS5_IJNS4_1CILi2EEENSA_ILi1EEESC_EEENS1_35KernelTmaWarpSpecializedCooperativeEEENS5_IJNSA_ILi256EEENSA_ILi32EEENSA_ILi128EEEEEEaNS5_IJlSC_lEEEaSK_NS4_8TiledMMAINS4_8MMA_AtomIJNS4_4SM904GMMA26MMA_64x32x32_S32S8S8_SS_TNEEEENS4_6LayoutISD_NS5_IJSC_NSA_ILi0EEESS_EEEEENS5_IJNS4_10UnderscoreESV_SV_EEEEENS4_13SM90_TMA_LOADENS4_14ComposedLayoutINS4_7SwizzleILi3ELi4ELi3EEENS4_18smem_ptr_flag_bitsILi8EEENSR_INS5_IJNSA_ILi8EEESI_EEENS5_IJSI_SC_EEEEEEEvNS4_8identityENS4_23SM90_TMA_LOAD_MULTICASTES18_vS19_EENS_8epilogue10collective6detail29Sm90TmaWarpSpecializedAdapterINS1D_15DefaultEpilogueIaSK_SK_NS1C_6thread17LinearCombinationIaLi1EiiLNS1H_9ScaleType4KindE0ELNS_15FloatRoundStyleE2EaEENS1_15EpilogueDefaultEEEEEvvEEEEvNT_6ParamsE,"ax",@progbits
	.align	128
.text._ZN7cutlass13device_kernelINS_4gemm6kernel13GemmUniversalIN4cute5tupleIJiiiiEEENS1_10collective13CollectiveMmaINS1_34MainloopSm90TmaGmmaWarpSpecializedILi6ENS5_IJNS4_1CILi2EEENSA_ILi1EEESC_EEENS1_35KernelTmaWarpSpecializedCooperativeEEENS5_IJNSA_ILi256EEENSA_ILi32EEENSA_ILi128EEEEEEaNS5_IJlSC_lEEEaSK_NS4_8TiledMMAINS4_8MMA_AtomIJNS4_4SM904GMMA26MMA_64x32x32_S32S8S8_SS_TNEEEENS4_6LayoutISD_NS5_IJSC_NSA_ILi0EEESS_EEEEENS5_IJNS4_10UnderscoreESV_SV_EEEEENS4_13SM90_TMA_LOADENS4_14ComposedLayoutINS4_7SwizzleILi3ELi4ELi3EEENS4_18smem_ptr_flag_bitsILi8EEENSR_INS5_IJNSA_ILi8EEESI_EEENS5_IJSI_SC_EEEEEEEvNS4_8identityENS4_23SM90_TMA_LOAD_MULTICASTES18_vS19_EENS_8epilogue10collective6detail29Sm90TmaWarpSpecializedAdapterINS1D_15DefaultEpilogueIaSK_SK_NS1C_6thread17LinearCombinationIaLi1EiiLNS1H_9ScaleType4KindE0ELNS_15FloatRoundStyleE2EaEENS1_15EpilogueDefaultEEEEEvvEEEEvNT_6ParamsE:
        .type           _ZN7cutlass13device_kernelINS_4gemm6kernel13GemmUniversalIN4cute5tupleIJiiiiEEENS1_10collective13CollectiveMmaINS1_34MainloopSm90TmaGmmaWarpSpecializedILi6ENS5_IJNS4_1CILi2EEENSA_ILi1EEESC_EEENS1_35KernelTmaWarpSpecializedCooperativeEEENS5_IJNSA_ILi256EEENSA_ILi32EEENSA_ILi128EEEEEEaNS5_IJlSC_lEEEaSK_NS4_8TiledMMAINS4_8MMA_AtomIJNS4_4SM904GMMA26MMA_64x32x32_S32S8S8_SS_TNEEEENS4_6LayoutISD_NS5_IJSC_NSA_ILi0EEESS_EEEEENS5_IJNS4_10UnderscoreESV_SV_EEEEENS4_13SM90_TMA_LOADENS4_14ComposedLayoutINS4_7SwizzleILi3ELi4ELi3EEENS4_18smem_ptr_flag_bitsILi8EEENSR_INS5_IJNSA_ILi8EEESI_EEENS5_IJSI_SC_EEEEEEEvNS4_8identityENS4_23SM90_TMA_LOAD_MULTICASTES18_vS19_EENS_8epilogue10collective6detail29Sm90TmaWarpSpecializedAdapterINS1D_15DefaultEpilogueIaSK_SK_NS1C_6thread17LinearCombinationIaLi1EiiLNS1H_9ScaleType4KindE0ELNS_15FloatRoundStyleE2EaEENS1_15EpilogueDefaultEEEEEvvEEEEvNT_6ParamsE,@function
        .size           _ZN7cutlass13device_kernelINS_4gemm6kernel13GemmUniversalIN4cute5tupleIJiiiiEEENS1_10collective13CollectiveMmaINS1_34MainloopSm90TmaGmmaWarpSpecializedILi6ENS5_IJNS4_1CILi2EEENSA_ILi1EEESC_EEENS1_35KernelTmaWarpSpecializedCooperativeEEENS5_IJNSA_ILi256EEENSA_ILi32EEENSA_ILi128EEEEEEaNS5_IJlSC_lEEEaSK_NS4_8TiledMMAINS4_8MMA_AtomIJNS4_4SM904GMMA26MMA_64x32x32_S32S8S8_SS_TNEEEENS4_6LayoutISD_NS5_IJSC_NSA_ILi0EEESS_EEEEENS5_IJNS4_10UnderscoreESV_SV_EEEEENS4_13SM90_TMA_LOADENS4_14ComposedLayoutINS4_7SwizzleILi3ELi4ELi3EEENS4_18smem_ptr_flag_bitsILi8EEENSR_INS5_IJNSA_ILi8EEESI_EEENS5_IJSI_SC_EEEEEEEvNS4_8identityENS4_23SM90_TMA_LOAD_MULTICASTES18_vS19_EENS_8epilogue10collective6detail29Sm90TmaWarpSpecializedAdapterINS1D_15DefaultEpilogueIaSK_SK_NS1C_6thread17LinearCombinationIaLi1EiiLNS1H_9ScaleType4KindE0ELNS_15FloatRoundStyleE2EaEENS1_15EpilogueDefaultEEEEEvvEEEEvNT_6ParamsE,(.L_x_143 - _ZN7cutlass13device_kernelINS_4gemm6kernel13GemmUniversalIN4cute5tupleIJiiiiEEENS1_10collective13CollectiveMmaINS1_34MainloopSm90TmaGmmaWarpSpecializedILi6ENS5_IJNS4_1CILi2EEENSA_ILi1EEESC_EEENS1_35KernelTmaWarpSpecializedCooperativeEEENS5_IJNSA_ILi256EEENSA_ILi32EEENSA_ILi128EEEEEEaNS5_IJlSC_lEEEaSK_NS4_8TiledMMAINS4_8MMA_AtomIJNS4_4SM904GMMA26MMA_64x32x32_S32S8S8_SS_TNEEEENS4_6LayoutISD_NS5_IJSC_NSA_ILi0EEESS_EEEEENS5_IJNS4_10UnderscoreESV_SV_EEEEENS4_13SM90_TMA_LOADENS4_14ComposedLayoutINS4_7SwizzleILi3ELi4ELi3EEENS4_18smem_ptr_flag_bitsILi8EEENSR_INS5_IJNSA_ILi8EEESI_EEENS5_IJSI_SC_EEEEEEEvNS4_8identityENS4_23SM90_TMA_LOAD_MULTICASTES18_vS19_EENS_8epilogue10collective6detail29Sm90TmaWarpSpecializedAdapterINS1D_15DefaultEpilogueIaSK_SK_NS1C_6thread17LinearCombinationIaLi1EiiLNS1H_9ScaleType4KindE0ELNS_15FloatRoundStyleE2EaEENS1_15EpilogueDefaultEEEEEvvEEEEvNT_6ParamsE)
        .other          _ZN7cutlass13device_kernelINS_4gemm6kernel13GemmUniversalIN4cute5tupleIJiiiiEEENS1_10collective13CollectiveMmaINS1_34MainloopSm90TmaGmmaWarpSpecializedILi6ENS5_IJNS4_1CILi2EEENSA_ILi1EEESC_EEENS1_35KernelTmaWarpSpecializedCooperativeEEENS5_IJNSA_ILi256EEENSA_ILi32EEENSA_ILi128EEEEEEaNS5_IJlSC_lEEEaSK_NS4_8TiledMMAINS4_8MMA_AtomIJNS4_4SM904GMMA26MMA_64x32x32_S32S8S8_SS_TNEEEENS4_6LayoutISD_NS5_IJSC_NSA_ILi0EEESS_EEEEENS5_IJNS4_10UnderscoreESV_SV_EEEEENS4_13SM90_TMA_LOADENS4_14ComposedLayoutINS4_7SwizzleILi3ELi4ELi3EEENS4_18smem_ptr_flag_bitsILi8EEENSR_INS5_IJNSA_ILi8EEESI_EEENS5_IJSI_SC_EEEEEEEvNS4_8identityENS4_23SM90_TMA_LOAD_MULTICASTES18_vS19_EENS_8epilogue10collective6detail29Sm90TmaWarpSpecializedAdapterINS1D_15DefaultEpilogueIaSK_SK_NS1C_6thread17LinearCombinationIaLi1EiiLNS1H_9ScaleType4KindE0ELNS_15FloatRoundStyleE2EaEENS1_15EpilogueDefaultEEEEEvvEEEEvNT_6ParamsE,@"STO_CUDA_ENTRY STV_DEFAULT"
_ZN7cutlass13device_kernelINS_4gemm6kernel13GemmUniversalIN4cute5tupleIJiiiiEEENS1_10collective13CollectiveMmaINS1_34MainloopSm90TmaGmmaWarpSpecializedILi6ENS5_IJNS4_1CILi2EEENSA_ILi1EEESC_EEENS1_35KernelTmaWarpSpecializedCooperativeEEENS5_IJNSA_ILi256EEENSA_ILi32EEENSA_ILi128EEEEEEaNS5_IJlSC_lEEEaSK_NS4_8TiledMMAINS4_8MMA_AtomIJNS4_4SM904GMMA26MMA_64x32x32_S32S8S8_SS_TNEEEENS4_6LayoutISD_NS5_IJSC_NSA_ILi0EEESS_EEEEENS5_IJNS4_10UnderscoreESV_SV_EEEEENS4_13SM90_TMA_LOADENS4_14ComposedLayoutINS4_7SwizzleILi3ELi4ELi3EEENS4_18smem_ptr_flag_bitsILi8EEENSR_INS5_IJNSA_ILi8EEESI_EEENS5_IJSI_SC_EEEEEEEvNS4_8identityENS4_23SM90_TMA_LOAD_MULTICASTES18_vS19_EENS_8epilogue10collective6detail29Sm90TmaWarpSpecializedAdapterINS1D_15DefaultEpilogueIaSK_SK_NS1C_6thread17LinearCombinationIaLi1EiiLNS1H_9ScaleType4KindE0ELNS_15FloatRoundStyleE2EaEENS1_15EpilogueDefaultEEEEEvvEEEEvNT_6ParamsE:
[----:B------:R-:W0:Y:S01]  /*0000*/  LDC R1, c[0x0][0x28] ;  /* 0x00000a00ff017b82 */ /* 0x000e220000000800 */
[----:B------:R-:W1:Y:S01]  /*0010*/  S2R R18, SR_TID.X ;  /* 0x0000000000127919 */ /* 0x000e620000002100 */
[----:B------:R-:W-:Y:S01]  /*0020*/  ELECT P0, URZ, PT ;  /* 0x00000000003f782f */ /* 0x000fe20003800000 */
[----:B------:R-:W-:Y:S01]  /*0030*/  BSSY B0, `(.L_x_0) ;  /* 0x000000f000007945 */ /* 0x000fe20003800000 */
[--C-:B-1----:R-:W-:Y:S02]  /*0040*/  SHF.R.U32.HI R0, RZ, 0x5, R18.reuse ;  /* 0x00000005ff007819 */ /* 0x102fe40000011612 */
[----:B------:R-:W-:-:S03]  /*0050*/  SHF.R.U32.HI R3, RZ, 0x7, R18 ;  /* 0x00000007ff037819 */ /* 0x000fc60000011612 */
[----:B------:R-:W1:Y:S04]  /*0060*/  SHFL.IDX PT, R2, R0, RZ, 0x1f ;  /* 0x00001fff00027589 */ /* 0x000e6800000e0000 */
[----:B------:R2:W3:Y:S01]  /*0070*/  SHFL.IDX PT, R5, R3, RZ, 0x1f ;  /* 0x00001fff03057589 */ /* 0x0004e200000e0000 */
[----:B-1----:R-:W-:-:S13]  /*0080*/  ISETP.NE.OR P0, PT, R2, RZ, !P0 ;  /* 0x000000ff0200720c */ /* 0x002fda0004705670 */
[----:B0-23--:R-:W-:Y:S05]  /*0090*/  @P0 BRA `(.L_x_1) ;  /* 0x0000000000200947 */ /* 0x00dfea0003800000 */
[----:B------:R-:W-:Y:S02]  /*00a0*/  ULDC.64 UR4, c[0x0][0x198] ;  /* 0x0000660000047ab9 */ /* 0x000fe40000000a00 */
[----:B------:R-:W-:Y:S02]  /*00b0*/  UIADD3 UR6, UP0, UR4, 0xf0, URZ ;  /* 0x000000f004067890 */ /* 0x000fe4000ff1e03f */
[----:B------:R-:W-:Y:S02]  /*00c0*/  UIADD3 UR4, UP1, UR4, 0x1f0, URZ ;  /* 0x000001f004047890 */ /* 0x000fe4000ff3e03f */
[----:B------:R-:W-:Y:S02]  /*00d0*/  UIADD3.X UR7, URZ, UR5, URZ, UP0, !UPT ;  /* 0x000000053f077290 */ /* 0x000fe400087fe43f */
[----:B------:R-:W-:-:S07]  /*00e0*/  UIADD3.X UR5, URZ, UR5, URZ, UP1, !UPT ;  /* 0x000000053f057290 */ /* 0x000fce0008ffe43f */
[----:B------:R0:W-:Y:S02]  /*00f0*/  UTMACCTL.PF [UR6] ;  /* 0x00000000060079b9 */ /* 0x0001e40008040000 */
[----:B------:R0:W-:Y:S02]  /*0100*/  UTMACCTL.PF [UR4] ;  /* 0x00000000040079b9 */ /* 0x0001e40008040000 */
[----:B0-----:R-:W-:Y:S01]  /*0110*/  NOP ;  /* 0x0000000000007918 */ /* 0x001fe20000000000 */
.L_x_1:
[----:B------:R-:W-:Y:S05]  /*0120*/  BSYNC B0 ;  /* 0x0000000000007941 */ /* 0x000fea0003800000 */
.L_x_0:
[----:B------:R-:W0:Y:S02]  /*0130*/  SHFL.IDX PT, R3, R0, RZ, 0x1f ;  /* 0x00001fff00037589 */ /* 0x000e2400000e0000 */
[----:B0-----:R-:W-:-:S13]  /*0140*/  ISETP.NE.AND P0, PT, R3, RZ, PT ;  /* 0x000000ff0300720c */ /* 0x001fda0003f05270 */
[----:B------:R-:W-:Y:S05]  /*0150*/  @P0 BRA `(.L_x_2) ;  /* 0x0000000000680947 */ /* 0x000fea0003800000 */
[----:B------:R-:W0:Y:S01]  /*0160*/  S2UR UR8, SR_CgaCtaId ;  /* 0x00000000000879c3 */ /* 0x000e220000008800 */
[----:B------:R-:W-:Y:S01]  /*0170*/  UMOV UR4, 0x400 ;  /* 0x0000040000047882 */ /* 0x000fe20000000000 */
[----:B------:R-:W-:Y:S01]  /*0180*/  UMOV UR5, 0x1 ;  /* 0x0000000100057882 */ /* 0x000fe20000000000 */
[----:B------:R-:W-:Y:S01]  /*0190*/  UMOV UR6, 0x4 ;  /* 0x0000000400067882 */ /* 0x000fe20000000000 */
[----:B------:R-:W-:Y:S01]  /*01a0*/  ELECT P0, URZ, PT ;  /* 0x00000000003f782f */ /* 0x000fe20003800000 */
[----:B------:R-:W-:-:S04]  /*01b0*/  UIADD3 UR6, -UR6, 0x100000, URZ ;  /* 0x0010000006067890 */ /* 0x000fc8000fffe13f */
[----:B------:R-:W-:Y:S02]  /*01c0*/  USHF.L.U32 UR7, UR6, 0xb, URZ ;  /* 0x0000000b06077899 */ /* 0x000fe4000800063f */
[----:B------:R-:W-:Y:S02]  /*01d0*/  USHF.L.U32 UR6, UR6, 0x1, URZ ;  /* 0x0000000106067899 */ /* 0x000fe4000800063f */
[----:B0-----:R-:W-:Y:S02]  /*01e0*/  ULEA UR8, UR8, UR4, 0x18 ;  /* 0x0000000408087291 */ /* 0x001fe4000f8ec03f */
[----:B------:R-:W-:-:S04]  /*01f0*/  UIADD3 UR4, -UR5, 0x100000, URZ ;  /* 0x0010000005047890 */ /* 0x000fc8000fffe13f */
[----:B------:R-:W-:Y:S02]  /*0200*/  USHF.L.U32 UR5, UR4, 0xb, URZ ;  /* 0x0000000b04057899 */ /* 0x000fe4000800063f */
[----:B------:R-:W-:Y:S01]  /*0210*/  USHF.L.U32 UR4, UR4, 0x1, URZ ;  /* 0x0000000104047899 */ /* 0x000fe2000800063f */
[----:B------:R-:W0:Y:S11]  /*0220*/  FENCE.VIEW.ASYNC.S ;  /* 0x00000000000073c6 */ /* 0x000e360000000000 */
[----:B0-----:R0:W1:Y:S01]  /*0230*/  SYNCS.EXCH.64 URZ, [UR8], UR4 ;  /* 0x00000004083f75b2 */ /* 0x0010620008000100 */
[----:B------:R0:W2:Y:S01]  /*0240*/  SYNCS.EXCH.64 URZ, [UR8+0x30], UR6 ;  /* 0x00003006083f75b2 */ /* 0x0000a20008000100 */
[----:B------:R0:W3:Y:S01]  /*0250*/  SYNCS.EXCH.64 URZ, [UR8+0x8], UR4 ;  /* 0x00000804083f75b2 */ /* 0x0000e20008000100 */
[----:B------:R0:W4:Y:S01]  /*0260*/  SYNCS.EXCH.64 URZ, [UR8+0x38], UR6 ;  /* 0x00003806083f75b2 */ /* 0x0001220008000100 */
[----:B------:R0:W0:Y:S01]  /*0270*/  SYNCS.EXCH.64 URZ, [UR8+0x10], UR4 ;  /* 0x00001004083f75b2 */ /* 0x0000220008000100 */
[----:B------:R0:W0:Y:S01]  /*0280*/  SYNCS.EXCH.64 URZ, [UR8+0x40], UR6 ;  /* 0x00004006083f75b2 */ /* 0x0000220008000100 */
[----:B------:R0:W0:Y:S01]  /*0290*/  SYNCS.EXCH.64 URZ, [UR8+0x18], UR4 ;  /* 0x00001804083f75b2 */ /* 0x0000220008000100 */
[----:B------:R0:W0:Y:S01]  /*02a0*/  SYNCS.EXCH.64 URZ, [UR8+0x48], UR6 ;  /* 0x00004806083f75b2 */ /* 0x0000220008000100 */
[----:B------:R0:W0:Y:S01]  /*02b0*/  SYNCS.EXCH.64 URZ, [UR8+0x20], UR4 ;  /* 0x00002004083f75b2 */ /* 0x0000220008000100 */
[----:B------:R0:W0:Y:S01]  /*02c0*/  SYNCS.EXCH.64 URZ, [UR8+0x50], UR6 ;  /* 0x00005006083f75b2 */ /* 0x0000220008000100 */
[----:B------:R0:W0:Y:S01]  /*02d0*/  SYNCS.EXCH.64 URZ, [UR8+0x28], UR4 ;  /* 0x00002804083f75b2 */ /* 0x0000220008000100 */
[----:B------:R0:W0:Y:S01]  /*02e0*/  SYNCS.EXCH.64 URZ, [UR8+0x58], UR6 ;  /* 0x00005806083f75b2 */ /* 0x0000220008000100 */
[----:B------:R-:W-:Y:S01]  /*02f0*/  NOP ;  /* 0x0000000000007918 */ /* 0x000fe20000000000 */
.L_x_2:
[----:B------:R-:W-:Y:S01]  /*0300*/  SHF.R.S32.HI R7, RZ, 0x1f, R18 ;  /* 0x0000001fff077819 */ /* 0x000fe20000011412 */
[----:B------:R-:W5:Y:S01]  /*0310*/  SHFL.IDX PT, R0, R0, RZ, 0x1f ;  /* 0x00001fff00007589 */ /* 0x000f6200000e0000 */
[----:B0-----:R-:W0:Y:S01]  /*0320*/  S2UR UR8, SR_CTAID.X ;  /* 0x00000000000879c3 */ /* 0x001e220000002500 */
[----:B------:R-:W-:Y:S02]  /*0330*/  ELECT P0, URZ, PT ;  /* 0x00000000003f782f */ /* 0x000fe40003800000 */
[----:B------:R-:W-:Y:S01]  /*0340*/  LEA.HI R7, R7, R18, RZ, 0x7 ;  /* 0x0000001207077211 */ /* 0x000fe200078f38ff */
[----:B------:R-:W1:Y:S01]  /*0350*/  S2R R4, SR_CTAID.Y ;  /* 0x0000000000047919 */ /* 0x000e620000002600 */
[----:B------:R-:W-:Y:S01]  /*0360*/  SHF.R.S32.HI R8, RZ, 0x1f, R3 ;  /* 0x0000001fff087819 */ /* 0x000fe20000011403 */
[----:B------:R-:W-:Y:S01]  /*0370*/  ULDC UR4, c[0x0][0x150] ;  /* 0x0000540000047ab9 */ /* 0x000fe20000000800 */
[----:B------:R-:W-:Y:S01]  /*0380*/  LOP3.LUT R7, R7, 0xffffff80, RZ, 0xc0, !PT ;  /* 0xffffff8007077812 */ /* 0x000fe200078ec0ff */
[----:B------:R-:W-:Y:S01]  /*0390*/  NOP ;  /* 0x0000000000007918 */ /* 0x000fe20000000000 */
[----:B------:R-:W-:Y:S01]  /*03a0*/  LEA.HI R8, R8, R3, RZ, 0x2 ;  /* 0x0000000308087211 */ /* 0x000fe200078f10ff */
[----:B------:R-:W2:Y:S01]  /*03b0*/  LDC R10, c[0x0][0x144] ;  /* 0x00005100ff0a7b82 */ /* 0x000ea20000000800 */
[----:B------:R-:W-:Y:S01]  /*03c0*/  NOP ;  /* 0x0000000000007918 */ /* 0x000fe20000000000 */
[----:B------:R-:W-:Y:S01]  /*03d0*/  IMAD.IADD R6, R18, 0x1, -R7 ;  /* 0x0000000112067824 */ /* 0x000fe200078e0a07 */
[----:B------:R-:W-:Y:S01]  /*03e0*/  LOP3.LUT R8, R8, 0x3ffffffc, RZ, 0xc0, !PT ;  /* 0x3ffffffc08087812 */ /* 0x000fe200078ec0ff */
[----:B------:R-:W-:Y:S01]  /*03f0*/  IMAD.MOV.U32 R22, RZ, RZ, 0x1 ;  /* 0x00000001ff167424 */ /* 0x000fe200078e00ff */
[----:B------:R-:W-:-:S02]  /*0400*/  ISETP.NE.AND P3, PT, R5, RZ, PT ;  /* 0x000000ff0500720c */ /* 0x000fc40003f65270 */
[----:B------:R-:W-:Y:S01]  /*0410*/  SHF.R.S32.HI R7, RZ, 0x1f, R6 ;  /* 0x0000001fff077819 */ /* 0x000fe20000011406 */
[----:B------:R-:W-:Y:S01]  /*0420*/  IMAD.IADD R8, R3, 0x1, -R8 ;  /* 0x0000000103087824 */ /* 0x000fe200078e0a08 */
[----:B------:R-:W3:Y:S02]  /*0430*/  LDC R13, c[0x0][0x140] ;  /* 0x00005000ff0d7b82 */ /* 0x000ee40000000800 */
[----:B------:R-:W-:Y:S02]  /*0440*/  LEA.HI R7, R7, R6, RZ, 0x3 ;  /* 0x0000000607077211 */ /* 0x000fe400078f18ff */
[----:B-----5:R-:W-:Y:S02]  /*0450*/  ISETP.NE.OR P0, PT, R0, RZ, !P0 ;  /* 0x000000ff0000720c */ /* 0x020fe40004705670 */
[--C-:B------:R-:W-:Y:S02]  /*0460*/  SHF.R.S32.HI R0, RZ, 0x3, R7.reuse ;  /* 0x00000003ff007819 */ /* 0x100fe40000011407 */
[----:B------:R-:W-:-:S02]  /*0470*/  SHF.R.S32.HI R7, RZ, 0x1f, R7 ;  /* 0x0000001fff077819 */ /* 0x000fc40000011407 */
[----:B0-----:R-:W-:Y:S02]  /*0480*/  I2FP.F32.U32 R9, UR8 ;  /* 0x0000000800097c45 */ /* 0x001fe40008201000 */
[----:B------:R-:W-:-:S03]  /*0490*/  LEA.HI R7, R7, R0, RZ, 0x2 ;  /* 0x0000000007077211 */ /* 0x000fc600078f10ff */
[----:B------:R-:W-:Y:S01]  /*04a0*/  FMUL R9, R9, UR4 ;  /* 0x0000000409097c20 */ /* 0x000fe20008400000 */
[----:B------:R-:W-:Y:S01]  /*04b0*/  LOP3.LUT R7, R7, 0xfffffffc, RZ, 0xc0, !PT ;  /* 0xfffffffc07077812 */ /* 0x000fe200078ec0ff */
[----:B------:R-:W-:Y:S01]  /*04c0*/  VOTEU.ALL UP0, P0 ;  /* 0x00000000003f7886 */ /* 0x000fe20000000000 */
[----:B-1----:R-:W-:Y:S01]  /*04d0*/  I2FP.F32.U32 R3, R4 ;  /* 0x0000000400037245 */ /* 0x002fe20000201000 */
[----:B------:R-:W-:Y:S01]  /*04e0*/  ULDC UR4, c[0x0][0x154] ;  /* 0x0000550000047ab9 */ /* 0x000fe20000000800 */
[----:B------:R-:W-:Y:S01]  /*04f0*/  VOTEU.ALL UP1, P0 ;  /* 0x00000000003f7886 */ /* 0x000fe20000020000 */
[----:B------:R-:W0:Y:S01]  /*0500*/  F2I.U32.TRUNC.NTZ R9, R9 ;  /* 0x0000000900097305 */ /* 0x000e22000020f000 */
[----:B------:R-:W-:Y:S01]  /*0510*/  IMAD.IADD R7, R0, 0x1, -R7 ;  /* 0x0000000100077824 */ /* 0x000fe200078e0a07 */
[----:B------:R-:W1:Y:S01]  /*0520*/  @!UP0 S2UR UR7, SR_CgaCtaId ;  /* 0x00000000000789c3 */ /* 0x000e620000008800 */
[----:B------:R-:W-:Y:S01]  /*0530*/  FMUL R12, R3, UR4 ;  /* 0x00000004030c7c20 */ /* 0x000fe20008400000 */
[----:B------:R-:W-:Y:S01]  /*0540*/  UMOV UR4, 0x20 ;  /* 0x0000002000047882 */ /* 0x000fe20000000000 */
[----:B------:R-:W-:Y:S01]  /*0550*/  IMAD R8, R8, 0x4, R7 ;  /* 0x0000000408087824 */ /* 0x000fe200078e0207 */
[----:B------:R-:W-:Y:S01]  /*0560*/  @!UP0 UMOV UR6, 0x400 ;  /* 0x0000040000068882 */ /* 0x000fe20000000000 */
[----:B------:R-:W-:-:S04]  /*0570*/  @!UP0 UIADD3 UR4, -UR4, 0x100000, URZ ;  /* 0x0010000004048890 */ /* 0x000fc8000fffe13f */
[----:B------:R-:W-:Y:S02]  /*0580*/  @!UP0 USHF.L.U32 UR5, UR4, 0xb, URZ ;  /* 0x0000000b04058899 */ /* 0x000fe4000800063f */
[----:B------:R-:W-:Y:S01]  /*0590*/  @!UP0 USHF.L.U32 UR4, UR4, 0x1, URZ ;  /* 0x0000000104048899 */ /* 0x000fe2000800063f */
[----:B---3--:R-:W-:Y:S01]  /*05a0*/  ISETP.EQ.U32.AND P2, PT, R13, 0x1, PT ;  /* 0x000000010d00780c */ /* 0x008fe20003f42070 */
[----:B------:R-:W3:Y:S01]  /*05b0*/  F2I.U32.TRUNC.NTZ R12, R12 ;  /* 0x0000000c000c7305 */ /* 0x000ee2000020f000 */
[C---:B------:R-:W-:Y:S01]  /*05c0*/  LEA.HI R0, R8.reuse, R8, RZ, 0x1 ;  /* 0x0000000808007211 */ /* 0x040fe200078f08ff */
[----:B------:R-:W5:Y:S01]  /*05d0*/  LDC R7, c[0x0][0x148] ;  /* 0x00005200ff077b82 */ /* 0x000f620000000800 */
[----:B------:R-:W-:Y:S02]  /*05e0*/  IMAD.SHL.U32 R23, R8, 0x4, RZ ;  /* 0x0000000408177824 */ /* 0x000fe400078e00ff */
[----:B------:R-:W-:Y:S01]  /*05f0*/  LOP3.LUT R11, R0, 0xfffffffe, RZ, 0xc0, !PT ;  /* 0xfffffffe000b7812 */ /* 0x000fe200078ec0ff */
[----:B0-----:R-:W-:Y:S01]  /*0600*/  IMAD.MOV R15, RZ, RZ, -R9 ;  /* 0x000000ffff0f7224 */ /* 0x001fe200078e0a09 */
[----:B------:R-:W-:-:S02]  /*0610*/  SHF.R.S32.HI R9, RZ, 0x1f, R2 ;  /* 0x0000001fff097819 */ /* 0x000fc40000011402 */
[----:B------:R-:W-:Y:S01]  /*0620*/  LOP3.LUT R23, R8, 0xc, R23, 0x78, !PT ;  /* 0x0000000c08177812 */ /* 0x000fe200078e7817 */
[----:B--2---:R-:W-:Y:S01]  /*0630*/  IMAD R3, R10, R15, UR8 ;  /* 0x000000080a037e24 */ /* 0x004fe2000f8e020f */
[----:B------:R-:W-:Y:S01]  /*0640*/  LEA.HI R9, R9, R2, RZ, 0x2 ;  /* 0x0000000209097211 */ /* 0x000fe200078f10ff */
[----:B------:R-:W-:-:S03]  /*0650*/  IMAD.IADD R0, R8, 0x1, -R11 ;  /* 0x0000000108007824 */ /* 0x000fc600078e0a0b */
[----:B------:R-:W-:Y:S01]  /*0660*/  LOP3.LUT R9, R9, 0xfffffffc, RZ, 0xc0, !PT ;  /* 0xfffffffc09097812 */ /* 0x000fe200078ec0ff */
[----:B---3--:R-:W-:Y:S01]  /*0670*/  IMAD.MOV R24, RZ, RZ, -R12 ;  /* 0x000000ffff187224 */ /* 0x008fe200078e0a0c */
[----:B------:R-:W-:Y:S01]  /*0680*/  ISETP.NE.AND P4, PT, R0, R3, PT ;  /* 0x000000030000720c */ /* 0x000fe20003f85270 */
[----:B-1----:R-:W-:Y:S02]  /*0690*/  @!UP0 ULEA UR6, UR7, UR6, 0x18 ;  /* 0x0000000607068291 */ /* 0x002fe4000f8ec03f */
[----:B------:R-:W-:Y:S01]  /*06a0*/  IMAD.IADD R0, R2, 0x1, -R9 ;  /* 0x0000000102007824 */ /* 0x000fe200078e0a09 */
[----:B------:R-:W-:Y:S01]  /*06b0*/  VOTEU.ALL UP0, P0 ;  /* 0x00000000003f7886 */ /* 0x000fe20000000000 */
[----:B------:R-:W-:Y:S01]  /*06c0*/  LOP3.LUT P0, RZ, R6, 0x7, RZ, 0xc0, !PT ;  /* 0x0000000706ff7812 */ /* 0x000fe2000780c0ff */
[----:B------:R-:W-:Y:S02]  /*06d0*/  VIADD R6, R5, 0xffffffff ;  /* 0xffffffff05067836 */ /* 0x000fe40000000000 */
[----:B------:R-:W-:Y:S01]  /*06e0*/  ISETP.NE.AND P1, PT, R0, 0x3, PT ;  /* 0x000000030000780c */ /* 0x000fe20003f25270 */
[----:B-----5:R-:W-:Y:S01]  /*06f0*/  IMAD R9, R7, R24, R4 ;  /* 0x0000001807097224 */ /* 0x020fe200078e0204 */
[----:B------:R-:W-:-:S02]  /*0700*/  ISETP.LT.U32.AND P0, PT, R23, 0x2, !P0 ;  /* 0x000000021700780c */ /* 0x000fc40004701070 */
[----:B------:R-:W-:Y:S01]  /*0710*/  ISETP.EQ.OR P1, PT, R0, RZ, !P1 ;  /* 0x000000ff0000720c */ /* 0x000fe20004f22670 */
[----:B------:R-:W0:Y:S02]  /*0720*/  FENCE.VIEW.ASYNC.S ;  /* 0x00000000000073c6 */ /* 0x000e240000000000 */
[----:B0-----:R0:W1:Y:S01]  /*0730*/  @!UP0 SYNCS.EXCH.64 URZ, [UR6+0x70], UR4 ;  /* 0x00007004063f85b2 */ /* 0x0010620008000100 */
[----:B------:R-:W-:Y:S02]  /*0740*/  @P4 LEA.HI R2, R23, R23, RZ, 0x1 ;  /* 0x0000001717024211 */ /* 0x000fe400078f08ff */
[----:B------:R-:W-:Y:S02]  /*0750*/  ISETP.EQ.AND P1, PT, R5, RZ, P1 ;  /* 0x000000ff0500720c */ /* 0x000fe40000f22270 */
[----:B------:R-:W-:Y:S02]  /*0760*/  @P4 SHF.R.S32.HI R2, RZ, 0x1, R2 ;  /* 0x00000001ff024819 */ /* 0x000fe40000011402 */
[----:B------:R-:W-:-:S02]  /*0770*/  ISETP.GE.U32.AND P6, PT, R6, 0x2, PT ;  /* 0x000000020600780c */ /* 0x000fc40003fc6070 */
[----:B------:R-:W-:Y:S02]  /*0780*/  @P4 ISETP.NE.AND P5, PT, R2, R9, PT ;  /* 0x000000090200420c */ /* 0x000fe40003fa5270 */
[----:B------:R-:W-:Y:S02]  /*0790*/  SEL R9, RZ, 0x1, !P0 ;  /* 0x00000001ff097807 */ /* 0x000fe40004000000 */
[----:B------:R-:W-:Y:S02]  /*07a0*/  @P4 SEL R22, RZ, 0x1, P5 ;  /* 0x00000001ff164807 */ /* 0x000fe40002800000 */
[----:B------:R-:W-:Y:S01]  /*07b0*/  SEL R19, RZ, 0x1, !P1 ;  /* 0x00000001ff137807 */ /* 0x000fe20004800000 */
[----:B------:R0:W2:Y:S01]  /*07c0*/  @!UP1 SYNCS.EXCH.64 URZ, [UR6+0x78], UR4 ;  /* 0x00007804063f95b2 */ /* 0x0000a20008000100 */
[----:B------:R-:W-:Y:S01]  /*07d0*/  LOP3.LUT R22, R22, R9, RZ, 0xc0, !PT ;  /* 0x0000000916167212 */ /* 0x000fe200078ec0ff */
[----:B------:R-:W-:Y:S01]  /*07e0*/  NOP ;  /* 0x0000000000007918 */ /* 0x000fe20000000000 */
[----:B------:R-:W-:Y:S01]  /*07f0*/  SEL R19, R19, 0x2, P6 ;  /* 0x0000000213137807 */ /* 0x000fe20003000000 */
[----:B------:R-:W-:Y:S06]  /*0800*/  @!P2 BRA `(.L_x_3) ;  /* 0x000000000008a947 */ /* 0x000fec0003800000 */
[----:B-12-4-:R-:W-:Y:S01]  /*0810*/  UCGABAR_ARV ;  /* 0x00000000000079c7 */ /* 0x016fe20008000000 */
[----:B------:R-:W-:Y:S05]  /*0820*/  BRA `(.L_x_4) ;  /* 0x0000000000047947 */ /* 0x000fea0003800000 */
.L_x_3:
[----:B-12-4-:R-:W-:Y:S01]  /*0830*/  NOP ;  /* 0x0000000000007918 */ /* 0x016fe20000000000 */
.L_x_4:
[----:B------:R-:W1:Y:S01]  /*0840*/  LDC R2, c[0x0][0x65c] ;  /* 0x00019700ff027b82 */ /* 0x000e620000000800 */
[----:B------:R-:W-:Y:S02]  /*0850*/  IMAD.U32 R8, RZ, RZ, UR8 ;  /* 0x00000008ff087e24 */ /* 0x000fe4000f8e00ff */
[----:B------:R-:W-:Y:S01]  /*0860*/  IMAD.MOV.U32 R9, RZ, RZ, RZ ;  /* 0x000000ffff097224 */ /* 0x000fe200078e00ff */
[----:B-1----:R-:W-:-:S04]  /*0870*/  ISETP.NE.AND P1, PT, R2, 0x1, PT ;  /* 0x000000010200780c */ /* 0x002fc80003f25270 */
[----:B------:R-:W-:-:S09]  /*0880*/  P2R R5, PR, RZ, 0x2 ;  /* 0x00000002ff057803 */ /* 0x000fd20000000000 */
[----:B------:R-:W1:Y:S01]  /*0890*/  @P1 LDC R17, c[0x0][0x10] ;  /* 0x00000400ff111b82 */ /* 0x000e620000000800 */
[----:B------:R-:W-:Y:S02]  /*08a0*/  @P1 IMAD.MOV.U32 R5, RZ, RZ, RZ ;  /* 0x000000ffff051224 */ /* 0x000fe400078e00ff */
[----:B------:R-:W-:-:S05]  /*08b0*/  @P1 IMAD.MOV.U32 R13, RZ, RZ, RZ ;  /* 0x000000ffff0d1224 */ /* 0x000fca00078e00ff */
[----:B------:R-:W2:Y:S01]  /*08c0*/  @!P1 LDC R11, c[0x0][0xc] ;  /* 0x00000300ff0b9b82 */ /* 0x000ea20000000800 */
[----:B-1----:R-:W-:-:S04]  /*08d0*/  @P1 IMAD.WIDE.U32 R16, R17, UR8, R4 ;  /* 0x0000000811101c25 */ /* 0x002fc8000f8e0004 */
[----:B------:R-:W-:Y:S02]  /*08e0*/  @P1 IMAD.IADD R17, R17, 0x1, R13 ;  /* 0x0000000111111824 */ /* 0x000fe400078e020d */
[----:B--2---:R-:W-:-:S04]  /*08f0*/  @!P1 IMAD.WIDE.U32 R8, R4, R11, R8 ;  /* 0x0000000b04089225 */ /* 0x004fc800078e0008 */
[----:B------:R-:W-:Y:S02]  /*0900*/  @!P1 IMAD.MOV.U32 R16, RZ, RZ, R8 ;  /* 0x000000ffff109224 */ /* 0x000fe400078e0008 */
[----:B------:R-:W-:Y:S01]  /*0910*/  @!P1 IMAD.MOV.U32 R17, RZ, RZ, R9 ;  /* 0x000000ffff119224 */ /* 0x000fe200078e0009 */
[----:B------:R-:W-:Y:S06]  /*0920*/  @!P2 BRA `(.L_x_5) ;  /* 0x00000000000ca947 */ /* 0x000fec0003800000 */
[----:B------:R-:W-:Y:S01]  /*0930*/  UCGABAR_WAIT ;  /* 0x0000000000007dc7 */ /* 0x000fe20008000000 */
[----:B------:R-:W-:Y:S01]  /*0940*/  CCTL.IVALL ;  /* 0x00000000ff00798f */ /* 0x000fe20002000000 */
[----:B------:R-:W-:Y:S05]  /*0950*/  BRA `(.L_x_6) ;  /* 0x0000000000047947 */ /* 0x000fea0003800000 */
.L_x_5:
[----:B------:R-:W-:Y:S06]  /*0960*/  BAR.SYNC.DEFER_BLOCKING 0x0 ;  /* 0x0000000000007b1d */ /* 0x000fec0000010000 */
.L_x_6:
[----:B------:R-:W-:Y:S05]  /*0970*/  @!P3 BRA `(.L_x_7) ;  /* 0x0000003c002cb947 */ /* 0x000fea0003800000 */
[----:B------:R-:W-:-:S13]  /*0980*/  ISETP.GT.U32.AND P0, PT, R6, 0x1, PT ;  /* 0x000000010600780c */ /* 0x000fda0003f04070 */
[----:B0-----:R-:W-:Y:S05]  /*0990*/  @P0 EXIT ;  /* 0x000000000000094d */ /* 0x001fea0003800000 */
[----:B------:R-:W-:Y:S01]  /*09a0*/  ULDC.64 UR4, c[0x0][0x650] ;  /* 0x0001940000047ab9 */ /* 0x000fe20000000a00 */
[----:B------:R-:W-:Y:S01]  /*09b0*/  PRMT R0, RZ, 0x7610, R0 ;  /* 0x00007610ff007816 */ /* 0x000fe20000000000 */
[----:B------:R-:W-:Y:S01]  /*09c0*/  IMAD.MOV.U32 R62, RZ, RZ, -0x1 ;  /* 0xffffffffff3e7424 */ /* 0x000fe200078e00ff */
[----:B------:R-:W-:Y:S01]  /*09d0*/  ISETP.GE.U32.AND P0, PT, R16, UR4, PT ;  /* 0x0000000410007c0c */ /* 0x000fe2000bf06070 */
[----:B------:R-:W-:Y:S02]  /*09e0*/  IMAD.MOV.U32 R60, RZ, RZ, -0x1 ;  /* 0xffffffffff3c7424 */ /* 0x000fe400078e00ff */
[----:B------:R-:W-:Y:S01]  /*09f0*/  IMAD.MOV.U32 R59, RZ, RZ, -0x1 ;  /* 0xffffffffff3b7424 */ /* 0x000fe200078e00ff */
[----:B------:R-:W-:-:S13]  /*0a00*/  ISETP.GE.U32.AND.EX P0, PT, R17, UR5, PT, P0 ;  /* 0x0000000511007c0c */ /* 0x000fda000bf06100 */
[----:B------:R-:W-:Y:S05]  /*0a10*/  @P0 BRA `(.L_x_8) ;  /* 0x0000000400280947 */ /* 0x000fea0003800000 */
[----:B------:R-:W0:Y:S01]  /*0a20*/  LDC.64 R20, c[0x0][0x628] ;  /* 0x00018a00ff147b82 */ /* 0x000e220000000a00 */
[----:B------:R-:W-:Y:S02]  /*0a30*/  IMAD.MOV.U32 R8, RZ, RZ, R16 ;  /* 0x000000ffff087224 */ /* 0x000fe400078e0010 */
[----:B------:R-:W-:-:S05]  /*0a40*/  IMAD.MOV.U32 R9, RZ, RZ, R17 ;  /* 0x000000ffff097224 */ /* 0x000fca00078e0011 */
[----:B------:R-:W1:Y:S08]  /*0a50*/  LDC R0, c[0x0][0x630] ;  /* 0x00018c00ff007b82 */ /* 0x000e700000000800 */
[----:B------:R-:W2:Y:S01]  /*0a60*/  LDC.64 R26, c[0x0][0x620] ;  /* 0x00018800ff1a7b82 */ /* 0x000ea20000000a00 */
[----:B0-----:R-:W-:-:S04]  /*0a70*/  ISETP.NE.U32.AND P0, PT, R20, RZ, PT ;  /* 0x000000ff1400720c */ /* 0x001fc80003f05070 */
[----:B------:R-:W-:-:S13]  /*0a80*/  ISETP.NE.AND.EX P0, PT, R21, RZ, PT, P0 ;  /* 0x000000ff1500720c */ /* 0x000fda0003f05300 */
[----:B-12---:R-:W-:Y:S05]  /*0a90*/  @!P0 BRA `(.L_x_9) ;  /* 0x0000000000288947 */ /* 0x006fea0003800000 */
[----:B------:R-:W0:Y:S02]  /*0aa0*/  LDC R13, c[0x0][0x634] ;  /* 0x00018d00ff0d7b82 */ /* 0x000e240000000800 */
[----:B0-----:R-:W-:-:S05]  /*0ab0*/  IADD3 R13, P0, R16, R13, RZ ;  /* 0x0000000d100d7210 */ /* 0x001fca0007f1e0ff */
[----:B------:R-:W-:-:S04]  /*0ac0*/  IMAD.X R15, RZ, RZ, R17, P0 ;  /* 0x000000ffff0f7224 */ /* 0x000fc800000e0611 */
[----:B------:R-:W-:-:S04]  /*0ad0*/  IMAD.WIDE.U32 R8, R15, R20, RZ ;  /* 0x000000140f087225 */ /* 0x000fc800078e00ff */
[----:B------:R-:W-:-:S04]  /*0ae0*/  IMAD.WIDE.U32 R10, P0, R13, R21, R8 ;  /* 0x000000150d0a7225 */ /* 0x000fc80007800008 */
[----:B------:R-:W-:-:S04]  /*0af0*/  IMAD.WIDE.U32 R8, R13, R20, RZ ;  /* 0x000000140d087225 */ /* 0x000fc800078e00ff */
[----:B------:R-:W-:Y:S01]  /*0b00*/  IMAD.X R13, RZ, RZ, RZ, P0 ;  /* 0x000000ffff0d7224 */ /* 0x000fe200000e06ff */
[----:B------:R-:W-:Y:S01]  /*0b10*/  IADD3 RZ, P0, R9, R10, RZ ;  /* 0x0000000a09ff7210 */ /* 0x000fe20007f1e0ff */
[----:B------:R-:W-:-:S04]  /*0b20*/  IMAD.MOV.U32 R12, RZ, RZ, R11 ;  /* 0x000000ffff0c7224 */ /* 0x000fc800078e000b */
[----:B------:R-:W-:-:S08]  /*0b30*/  IMAD.WIDE.U32.X R8, R15, R21, R12, P0 ;  /* 0x000000150f087225 */ /* 0x000fd000000e040c */
.L_x_9:
[----:B------:R-:W0:Y:S01]  /*0b40*/  LDC.64 R20, c[0x0][0x640] ;  /* 0x00019000ff147b82 */ /* 0x000e220000000a00 */
[--C-:B------:R-:W-:Y:S01]  /*0b50*/  SHF.R.U64 R59, R8, R0, R9.reuse ;  /* 0x00000000083b7219 */ /* 0x100fe20000001209 */
[----:B------:R-:W-:Y:S01]  /*0b60*/  IMAD R28, R7, R24, R4 ;  /* 0x00000018071c7224 */ /* 0x000fe200078e0204 */
[----:B------:R-:W-:Y:S01]  /*0b70*/  SHF.R.U32.HI R0, RZ, R0, R9 ;  /* 0x00000000ff007219 */ /* 0x000fe20000011609 */
[----:B------:R-:W-:Y:S01]  /*0b80*/  IMAD.MOV.U32 R25, RZ, RZ, 0x1 ;  /* 0x00000001ff197424 */ /* 0x000fe200078e00ff */
[----:B------:R-:W-:-:S03]  /*0b90*/  IADD3 R5, P0, RZ, -R59, RZ ;  /* 0x8000003bff057210 */ /* 0x000fc60007f1e0ff */
[----:B------:R-:W1:Y:S02]  /*0ba0*/  LDC R6, c[0x0][0x618] ;  /* 0x00018600ff067b82 */ /* 0x000e640000000800 */
[----:B------:R-:W-:-:S04]  /*0bb0*/  IMAD.X R9, RZ, RZ, ~R0, P0 ;  /* 0x000000ffff097224 */ /* 0x000fc800000e0e00 */
[-C--:B------:R-:W-:Y:S02]  /*0bc0*/  IMAD R0, R9, R26.reuse, RZ ;  /* 0x0000001a09007224 */ /* 0x080fe400078e02ff */
[----:B------:R-:W2:Y:S01]  /*0bd0*/  LDC R11, c[0x0][0x608] ;  /* 0x00018200ff0b7b82 */ /* 0x000ea20000000800 */
[----:B------:R-:W-:-:S04]  /*0be0*/  IMAD.WIDE.U32 R8, R5, R26, R16 ;  /* 0x0000001a05087225 */ /* 0x000fc800078e0010 */
[----:B------:R-:W-:-:S03]  /*0bf0*/  IMAD R5, R5, R27, R0 ;  /* 0x0000001b05057224 */ /* 0x000fc600078e0200 */
[----:B------:R-:W3:Y:S01]  /*0c00*/  LDC R12, c[0x0][0x658] ;  /* 0x00019600ff0c7b82 */ /* 0x000ee20000000800 */
[----:B0-----:R-:W-:Y:S01]  /*0c10*/  ISETP.NE.U32.AND P0, PT, R20, RZ, PT ;  /* 0x000000ff1400720c */ /* 0x001fe20003f05070 */
[----:B------:R-:W-:Y:S02]  /*0c20*/  IMAD.IADD R5, R9, 0x1, R5 ;  /* 0x0000000109057824 */ /* 0x000fe400078e0205 */
[----:B------:R-:W-:Y:S01]  /*0c30*/  IMAD.MOV.U32 R9, RZ, RZ, -0x1 ;  /* 0xffffffffff097424 */ /* 0x000fe200078e00ff */
[----:B------:R-:W-:-:S03]  /*0c40*/  ISETP.NE.AND.EX P0, PT, R21, RZ, PT, P0 ;  /* 0x000000ff1500720c */ /* 0x000fc60003f05300 */
[----:B------:R-:W0:Y:S01]  /*0c50*/  LDC R15, c[0x0][0x600] ;  /* 0x00018000ff0f7b82 */ /* 0x000e220000000800 */
[-CC-:B-1----:R-:W-:Y:S02]  /*0c60*/  SHF.R.U64 R13, R8, R6.reuse, R5.reuse ;  /* 0x00000006080d7219 */ /* 0x182fe40000001205 */
[----:B------:R-:W-:-:S05]  /*0c70*/  SHF.R.U32.HI R0, RZ, R6, R5 ;  /* 0x00000006ff007219 */ /* 0x000fca0000011605 */
[----:B------:R-:W1:Y:S01]  /*0c80*/  LDC R14, c[0x0][0x648] ;  /* 0x00019200ff0e7b82 */ /* 0x000e620000000800 */
[-CC-:B--2---:R-:W-:Y:S02]  /*0c90*/  SHF.R.U64 R29, R13, R11.reuse, R0.reuse ;  /* 0x0000000b0d1d7219 */ /* 0x184fe40000001200 */
[----:B------:R-:W-:-:S05]  /*0ca0*/  SHF.R.U32.HI R5, RZ, R11, R0 ;  /* 0x0000000bff057219 */ /* 0x000fca0000011600 */
[----:B------:R-:W2:Y:S01]  /*0cb0*/  LDC R26, c[0x0][0x638] ;  /* 0x00018e00ff1a7b82 */ /* 0x000ea20000000800 */
[-CC-:B---3--:R-:W-:Y:S02]  /*0cc0*/  SHF.R.U64 R24, R29, R12.reuse, R5.reuse ;  /* 0x0000000c1d187219 */ /* 0x188fe40000001205 */
[-C--:B------:R-:W-:Y:S02]  /*0cd0*/  SHF.L.U32 R0, R9, R12.reuse, RZ ;  /* 0x0000000c09007219 */ /* 0x080fe400000006ff */
[----:B------:R-:W-:Y:S01]  /*0ce0*/  SHF.R.U32.HI R5, RZ, R12, R5 ;  /* 0x0000000cff057219 */ /* 0x000fe20000011605 */
[----:B------:R-:W-:Y:S01]  /*0cf0*/  IMAD.MOV.U32 R4, RZ, RZ, R24 ;  /* 0x000000ffff047224 */ /* 0x000fe200078e0018 */
[----:B------:R-:W-:Y:S01]  /*0d00*/  LOP3.LUT R10, RZ, R0, RZ, 0x33, !PT ;  /* 0x00000000ff0a7212 */ /* 0x000fe200078e33ff */
[----:B------:R-:W3:Y:S01]  /*0d10*/  LDC R27, c[0x0][0x610] ;  /* 0x00018400ff1b7b82 */ /* 0x000ee20000000800 */
[----:B------:R-:W-:Y:S05]  /*0d20*/  @!P0 BRA `(.L_x_10) ;  /* 0x0000000000288947 */ /* 0x000fea0003800000 */
[----:B------:R-:W4:Y:S02]  /*0d30*/  LDC R9, c[0x0][0x64c] ;  /* 0x00019300ff097b82 */ /* 0x000f240000000800 */
[----:B----4-:R-:W-:-:S05]  /*0d40*/  IADD3 R9, P0, R24, R9, RZ ;  /* 0x0000000918097210 */ /* 0x010fca0007f1e0ff */
        /* <DEDUP_REMOVED lines=8> */
.L_x_10:
[----:B-1----:R-:W-:Y:S01]  /*0dd0*/  SHF.R.U64 R4, R4, R14, R5 ;  /* 0x0000000e04047219 */ /* 0x002fe20000001205 */
[----:B0-----:R-:W-:Y:S01]  /*0de0*/  VIADD R6, R15, 0xffffffff ;  /* 0xffffffff0f067836 */ /* 0x001fe20000000000 */
[----:B------:R-:W-:Y:S02]  /*0df0*/  SHF.L.U32 R0, R25, R12, RZ ;  /* 0x0000000c19007219 */ /* 0x000fe400000006ff */
[----:B------:R-:W-:Y:S01]  /*0e00*/  LOP3.LUT R5, R29, R10, RZ, 0xc0, !PT ;  /* 0x0000000a1d057212 */ /* 0x000fe200078ec0ff */
[----:B------:R-:W-:Y:S01]  /*0e10*/  IMAD.MOV R7, RZ, RZ, -R4 ;  /* 0x000000ffff077224 */ /* 0x000fe200078e0a04 */
[----:B------:R-:W-:Y:S02]  /*0e20*/  SEL R3, R3, R28, !P1 ;  /* 0x0000001c03037207 */ /* 0x000fe40004800000 */
[----:B------:R-:W-:Y:S01]  /*0e30*/  LOP3.LUT R6, R13, R6, RZ, 0xc0, !PT ;  /* 0x000000060d067212 */ /* 0x000fe200078ec0ff */
[----:B------:R-:W-:Y:S02]  /*0e40*/  IMAD R4, R0, R4, R5 ;  /* 0x0000000400047224 */ /* 0x000fe400078e0205 */
[----:B--2---:R-:W-:-:S02]  /*0e50*/  IMAD R0, R7, R26, R24 ;  /* 0x0000001a07007224 */ /* 0x004fc400078e0218 */
[----:B---3--:R-:W-:Y:S02]  /*0e60*/  IMAD R3, R4, R27, R3 ;  /* 0x0000001b04037224 */ /* 0x008fe400078e0203 */
[----:B------:R-:W-:Y:S02]  /*0e70*/  IMAD R62, R0, R15, R6 ;  /* 0x0000000f003e7224 */ /* 0x000fe400078e0206 */
[----:B------:R-:W-:-:S03]  /*0e80*/  IMAD.MOV.U32 R4, RZ, RZ, 0x1 ;  /* 0x00000001ff047424 */ /* 0x000fc600078e00ff */
[----:B------:R-:W-:Y:S02]  /*0e90*/  SEL R60, R62, R3, !P1 ;  /* 0x000000033e3c7207 */ /* 0x000fe40004800000 */
[----:B------:R-:W-:Y:S02]  /*0ea0*/  PRMT R0, R4, 0x7610, R0 ;  /* 0x0000761004007816 */ /* 0x000fe40000000000 */
[----:B------:R-:W-:-:S07]  /*0eb0*/  SEL R62, R3, R62, !P1 ;  /* 0x0000003e033e7207 */ /* 0x000fce0004800000 */
.L_x_8:
[----:B------:R-:W-:-:S08]  /*0ec0*/  NOP ;  /* 0x0000000000007918 */ /* 0x000fd00000000000 */
[----:B------:R-:W0:Y:S02]  /*0ed0*/  USETMAXREG.TRY_ALLOC.CTAPOOL UP0, 0xe8 ;  /* 0x000000e8000079c8 */ /* 0x000e240008000600 */
[----:B0-----:R-:W-:-:S13]  /*0ee0*/  PLOP3.LUT P0, PT, PT, PT, UP0, 0x80, 0x0 ;  /* 0x000000000000781c */ /* 0x001fda0003f0f008 */
[----:B------:R-:W-:Y:S05]  /*0ef0*/  @!P0 BRA `(.L_x_8) ;  /* 0xfffffffc00f08947 */ /* 0x000fea000383ffff */
[----:B------:R-:W-:Y:S01]  /*0f00*/  ULDC.64 UR4, c[0x0][0x598] ;  /* 0x0001660000047ab9 */ /* 0x000fe20000000a00 */
[----:B------:R-:W-:Y:S01]  /*0f10*/  ULDC.64 UR36, c[0x0][0x208] ;  /* 0x0000820000247ab9 */ /* 0x000fe20000000a00 */
[----:B------:R-:W-:-:S04]  /*0f20*/  ISETP.NE.U32.AND P0, PT, RZ, UR4, PT ;  /* 0x00000004ff007c0c */ /* 0x000fc8000bf05070 */
[----:B------:R-:W-:-:S13]  /*0f30*/  ISETP.NE.AND.EX P0, PT, RZ, UR5, PT, P0 ;  /* 0x00000005ff007c0c */ /* 0x000fda000bf05300 */
[----:B------:R-:W-:Y:S05]  /*0f40*/  @!P0 BRA `(.L_x_11) ;  /* 0x00000000001c8947 */ /* 0x000fea0003800000 */
[----:B------:R-:W0:Y:S02]  /*0f50*/  LDC.64 R4, c[0x0][0x598] ;  /* 0x00016600ff047b82 */ /* 0x000e240000000a00 */
[----:B0-----:R-:W2:Y:S02]  /*0f60*/  LDG.E.64 R4, desc[UR36][R4.64] ;  /* 0x0000002404047981 */ /* 0x001ea4000c1e1b00 */
[----:B--2---:R-:W-:-:S04]  /*0f70*/  ISETP.NE.U32.AND P0, PT, R4, RZ, PT ;  /* 0x000000ff0400720c */ /* 0x004fc80003f05070 */
[----:B------:R-:W-:-:S13]  /*0f80*/  ISETP.NE.AND.EX P0, PT, R5, RZ, PT, P0 ;  /* 0x000000ff0500720c */ /* 0x000fda0003f05300 */
[----:B------:R-:W-:Y:S05]  /*0f90*/  @!P0 BRA `(.L_x_11) ;  /* 0x0000000000088947 */ /* 0x000fea0003800000 */
[----:B------:R0:W5:Y:S01]  /*0fa0*/  LD.E R56, desc[UR36][R4.64] ;  /* 0x0000002404387980 */ /* 0x000162000c101900 */
[----:B------:R-:W-:Y:S05]  /*0fb0*/  BRA `(.L_x_12) ;  /* 0x0000000000247947 */ /* 0x000fea0003800000 */
.L_x_11:
[----:B------:R-:W-:Y:S02]  /*0fc0*/  ULDC.64 UR4, c[0x0][0x588] ;  /* 0x0001620000047ab9 */ /* 0x000fe40000000a00 */
[----:B------:R-:W-:-:S04]  /*0fd0*/  ISETP.NE.U32.AND P0, PT, RZ, UR4, PT ;  /* 0x00000004ff007c0c */ /* 0x000fc8000bf05070 */
[----:B------:R-:W-:-:S13]  /*0fe0*/  ISETP.NE.AND.EX P0, PT, RZ, UR5, PT, P0 ;  /* 0x00000005ff007c0c */ /* 0x000fda000bf05300 */
[----:B------:R-:W-:Y:S05]  /*0ff0*/  @!P0 BRA `(.L_x_13) ;  /* 0x00000000000c8947 */ /* 0x000fea0003800000 */
[----:B------:R-:W0:Y:S02]  /*1000*/  LDC.64 R56, c[0x0][0x588] ;  /* 0x00016200ff387b82 */ /* 0x000e240000000a00 */
[----:B0-----:R1:W5:Y:S01]  /*1010*/  LDG.E R56, desc[UR36][R56.64] ;  /* 0x0000002438387981 */ /* 0x001362000c1e1900 */
[----:B------:R-:W-:Y:S05]  /*1020*/  BRA `(.L_x_12) ;  /* 0x0000000000087947 */ /* 0x000fea0003800000 */
.L_x_13:
[----:B------:R-:W-:Y:S02]  /*1030*/  ULDC UR4, c[0x0][0x580] ;  /* 0x0001600000047ab9 */ /* 0x000fe40000000800 */
[----:B------:R-:W-:-:S07]  /*1040*/  IMAD.U32 R56, RZ, RZ, UR4 ;  /* 0x00000004ff387e24 */ /* 0x000fce000f8e00ff */
.L_x_12:
[----:B------:R-:W-:Y:S02]  /*1050*/  ULDC.64 UR4, c[0x0][0x5a0] ;  /* 0x0001680000047ab9 */ /* 0x000fe40000000a00 */
[----:B------:R-:W-:-:S04]  /*1060*/  ISETP.NE.U32.AND P0, PT, RZ, UR4, PT ;  /* 0x00000004ff007c0c */ /* 0x000fc8000bf05070 */
[----:B------:R-:W-:-:S13]  /*1070*/  ISETP.NE.AND.EX P0, PT, RZ, UR5, PT, P0 ;  /* 0x00000005ff007c0c */ /* 0x000fda000bf05300 */
[----:B------:R-:W-:Y:S05]  /*1080*/  @!P0 BRA `(.L_x_14) ;  /* 0x00000000001c8947 */ /* 0x000fea0003800000 */
[----:B0-----:R-:W0:Y:S02]  /*1090*/  LDC.64 R4, c[0x0][0x5a0] ;  /* 0x00016800ff047b82 */ /* 0x001e240000000a00 */
[----:B0-----:R-:W2:Y:S02]  /*10a0*/  LDG.E.64 R4, desc[UR36][R4.64] ;  /* 0x0000002404047981 */ /* 0x001ea4000c1e1b00 */
[----:B--2---:R-:W-:-:S04]  /*10b0*/  ISETP.NE.U32.AND P0, PT, R4, RZ, PT ;  /* 0x000000ff0400720c */ /* 0x004fc80003f05070 */
[----:B------:R-:W-:-:S13]  /*10c0*/  ISETP.NE.AND.EX P0, PT, R5, RZ, PT, P0 ;  /* 0x000000ff0500720c */ /* 0x000fda0003f05300 */
[----:B------:R-:W-:Y:S05]  /*10d0*/  @!P0 BRA `(.L_x_14) ;  /* 0x0000000000088947 */ /* 0x000fea0003800000 */
[----:B-1----:R0:W5:Y:S01]  /*10e0*/  LD.E R57, desc[UR36][R4.64] ;  /* 0x0000002404397980 */ /* 0x002162000c101900 */
[----:B------:R-:W-:Y:S05]  /*10f0*/  BRA `(.L_x_15) ;  /* 0x0000000000247947 */ /* 0x000fea0003800000 */
.L_x_14:
[----:B------:R-:W-:Y:S02]  /*1100*/  ULDC.64 UR4, c[0x0][0x590] ;  /* 0x0001640000047ab9 */ /* 0x000fe40000000a00 */
[----:B------:R-:W-:-:S04]  /*1110*/  ISETP.NE.U32.AND P0, PT, RZ, UR4, PT ;  /* 0x00000004ff007c0c */ /* 0x000fc8000bf05070 */
[----:B------:R-:W-:-:S13]  /*1120*/  ISETP.NE.AND.EX P0, PT, RZ, UR5, PT, P0 ;  /* 0x00000005ff007c0c */ /* 0x000fda000bf05300 */
[----:B------:R-:W-:Y:S05]  /*1130*/  @!P0 BRA `(.L_x_16) ;  /* 0x00000000000c8947 */ /* 0x000fea0003800000 */
[----:B0-----:R-:W1:Y:S02]  /*1140*/  LDC.64 R4, c[0x0][0x590] ;  /* 0x00016400ff047b82 */ /* 0x001e640000000a00 */
[----:B-1----:R1:W5:Y:S01]  /*1150*/  LDG.E R57, desc[UR36][R4.64] ;  /* 0x0000002404397981 */ /* 0x002362000c1e1900 */
[----:B------:R-:W-:Y:S05]  /*1160*/  BRA `(.L_x_15) ;  /* 0x0000000000087947 */ /* 0x000fea0003800000 */
.L_x_16:
[----:B------:R-:W-:Y:S02]  /*1170*/  ULDC UR4, c[0x0][0x584] ;  /* 0x0001610000047ab9 */ /* 0x000fe40000000800 */
[----:B-1----:R-:W-:-:S07]  /*1180*/  IMAD.U32 R57, RZ, RZ, UR4 ;  /* 0x00000004ff397e24 */ /* 0x002fce000f8e00ff */
.L_x_15:
[----:B------:R-:W-:-:S13]  /*1190*/  LOP3.LUT P0, RZ, R0, 0xff, RZ, 0xc0, !PT ;  /* 0x000000ff00ff7812 */ /* 0x000fda000780c0ff */
[----:B------:R-:W-:Y:S05]  /*11a0*/  @!P0 EXIT ;  /* 0x000000000000894d */ /* 0x000fea0003800000 */
[----:B------:R-:W-:Y:S01]  /*11b0*/  ULDC UR4, c[0x0][0x28c] ;  /* 0x0000a30000047ab9 */ /* 0x000fe20000000800 */
[----:B------:R-:W-:Y:S01]  /*11c0*/  UMOV UR38, URZ ;  /* 0x0000003f00267c82 */ /* 0x000fe20008000000 */
[----:B------:R-:W-:Y:S01]  /*11d0*/  UIADD3 UR4, UR4, 0x7f, URZ ;  /* 0x0000007f04047890 */ /* 0x000fe2000fffe03f */
[----:B------:R-:W-:-:S03]  /*11e0*/  UMOV UR39, URZ ;  /* 0x0000003f00277c82 */ /* 0x000fc60008000000 */
[----:B------:R-:W-:-:S04]  /*11f0*/  USHF.R.S32.HI UR5, URZ, 0x1f, UR4 ;  /* 0x0000001f3f057899 */ /* 0x000fc80008011404 */
[----:B------:R-:W-:-:S04]  /*1200*/  ULEA.HI UR5, UR5, UR4, URZ, 0x7 ;  /* 0x0000000405057291 */ /* 0x000fc8000f8f383f */
[----:B------:R-:W-:-:S12]  /*1210*/  USHF.R.S32.HI UR40, URZ, 0x7, UR5 ;  /* 0x000000073f287899 */ /* 0x000fd80008011405 */
.L_x_104:
[----:B------:R-:W-:Y:S01]  /*1220*/  LOP3.LUT R0, R18, 0x80, RZ, 0xc0, !PT ;  /* 0x0000008012007812 */ /* 0x000fe200078ec0ff */
[----:B--2---:R-:W2:Y:S01]  /*1230*/  S2UR UR7, SR_CgaCtaId ;  /* 0x00000000000779c3 */ /* 0x004ea20000008800 */
[----:B------:R-:W-:Y:S02]  /*1240*/  UMOV UR6, 0x400 ;  /* 0x0000040000067882 */ /* 0x000fe40000000000 */
[----:B------:R-:W-:-:S06]  /*1250*/  SHF.R.U32.HI R0, RZ, 0x7, R0 ;  /* 0x00000007ff007819 */ /* 0x000fcc0000011600 */
[----:B------:R-:W3:Y:S01]  /*1260*/  SHFL.IDX PT, R0, R0, RZ, 0x1f ;  /* 0x00001fff00007589 */ /* 0x000ee200000e0000 */
[----:B--2---:R-:W-:Y:S01]  /*1270*/  ULEA UR6, UR7, UR6, 0x18 ;  /* 0x0000000607067291 */ /* 0x004fe2000f8ec03f */
[----:B---3--:R-:W-:-:S13]  /*1280*/  R2UR UR4, R0 ;  /* 0x00000000000472ca */ /* 0x008fda00000e0000 */
[----:B------:R-:W-:-:S04]  /*1290*/  ULEA.HI UR5, UR4, UR4, URZ, 0x1 ;  /* 0x0000000404057291 */ /* 0x000fc8000f8f083f */
[----:B------:R-:W-:-:S04]  /*12a0*/  ULOP3.LUT UR5, UR5, 0x7fffe, URZ, 0xc0, !UPT ;  /* 0x0007fffe05057892 */ /* 0x000fc8000f8ec03f */
[----:B------:R-:W-:-:S03]  /*12b0*/  UIADD3 UR5, UR4, -UR5, URZ ;  /* 0x8000000504057290 */ /* 0x000fc6000fffe03f */
[----:B------:R-:W-:Y:S01]  /*12c0*/  ULDC UR4, c[0x0][0x28c] ;  /* 0x0000a30000047ab9 */ /* 0x000fe20000000800 */
[----:B------:R-:W-:Y:S01]  /*12d0*/  ULEA UR5, UR5, UR6, 0xd ;  /* 0x0000000605057291 */ /* 0x000fe2000f8e683f */
[----:B------:R-:W-:-:S03]  /*12e0*/  ISETP.LT.AND P0, PT, RZ, UR4, PT ;  /* 0x00000004ff007c0c */ /* 0x000fc6000bf01270 */
[----:B------:R-:W-:-:S04]  /*12f0*/  UIADD3 UR5, UR5, 0x180, URZ ;  /* 0x0000018005057890 */ /* 0x000fc8000fffe03f */
[----:B------:R-:W-:-:S04]  /*1300*/  USHF.R.U32.HI UR5, URZ, 0x4, UR5 ;  /* 0x000000043f057899 */ /* 0x000fc80008011605 */
[----:B------:R-:W-:-:S04]  /*1310*/  ULOP3.LUT UR5, UR5, 0x3fff, URZ, 0xc0, !UPT ;  /* 0x00003fff05057892 */ /* 0x000fc8000f8ec03f */
[----:B------:R-:W-:Y:S01]  /*1320*/  ULOP3.LUT UR41, UR5, 0x10000, URZ, 0xfc, !UPT ;  /* 0x0001000005297892 */ /* 0x000fe2000f8efc3f */
[----:B01--4-:R-:W-:Y:S11]  /*1330*/  @P0 BRA `(.L_x_17) ;  /* 0x0000000000400947 */ /* 0x013ff60003800000 */
[----:B------:R-:W-:Y:S01]  /*1340*/  MOV R0, 0x0 ;  /* 0x0000000000007802 */ /* 0x000fe20000000f00 */
[----:B------:R-:W-:Y:S01]  /*1350*/  ULDC.64 UR4, c[0x4][0x68] ;  /* 0x01001a0000047ab9 */ /* 0x000fe20000000a00 */
[----:B------:R-:W-:Y:S01]  /*1360*/  ULDC.64 UR6, c[0x4][0x8] ;  /* 0x0100020000067ab9 */ /* 0x000fe20000000a00 */
[----:B01----:R-:W-:Y:S01]  /*1370*/  IMAD.U32 R4, RZ, RZ, UR4 ;  /* 0x00000004ff047e24 */ /* 0x003fe2000f8e00ff */
[----:B------:R0:W1:Y:S01]  /*1380*/  LDC.64 R14, c[0x4][R0] ;  /* 0x01000000000e7b82 */ /* 0x0000620000000a00 */
[----:B------:R-:W-:Y:S01]  /*1390*/  IMAD.U32 R5, RZ, RZ, UR5 ;  /* 0x00000005ff057e24 */ /* 0x000fe2000f8e00ff */
[----:B------:R-:W-:Y:S01]  /*13a0*/  ULDC.64 UR4, c[0x4][0x70] ;  /* 0x01001c0000047ab9 */ /* 0x000fe20000000a00 */
[----:B------:R-:W-:Y:S02]  /*13b0*/  IMAD.U32 R10, RZ, RZ, UR6 ;  /* 0x00000006ff0a7e24 */ /* 0x000fe4000f8e00ff */
[----:B------:R-:W-:Y:S02]  /*13c0*/  IMAD.U32 R6, RZ, RZ, UR4 ;  /* 0x00000004ff067e24 */ /* 0x000fe4000f8e00ff */
[----:B------:R-:W-:-:S02]  /*13d0*/  IMAD.U32 R7, RZ, RZ, UR5 ;  /* 0x00000005ff077e24 */ /* 0x000fc4000f8e00ff */
[----:B------:R-:W-:Y:S02]  /*13e0*/  IMAD.U32 R11, RZ, RZ, UR7 ;  /* 0x00000007ff0b7e24 */ /* 0x000fe4000f8e00ff */
[----:B------:R-:W-:Y:S02]  /*13f0*/  IMAD.MOV.U32 R8, RZ, RZ, 0x1e1 ;  /* 0x000001e1ff087424 */ /* 0x000fe400078e00ff */
[----:B------:R-:W-:Y:S02]  /*1400*/  IMAD.MOV.U32 R12, RZ, RZ, 0x1 ;  /* 0x00000001ff0c7424 */ /* 0x000fe400078e00ff */
[----:B0-----:R-:W-:-:S07]  /*1410*/  IMAD.MOV.U32 R13, RZ, RZ, RZ ;  /* 0x000000ffff0d7224 */ /* 0x001fce00078e00ff */
[----:B------:R-:W-:-:S07]  /*1420*/  LEPC R20, `(.L_x_17) ;  /* 0x000000001014794e */ /* 0x000fce0000000000 */
[----:B-1---5:R-:W-:Y:S05]  /*1430*/  CALL.ABS.NOINC R14 ;  /* 0x000000000e007343 */ /* 0x022fea0003c00000 */
.L_x_17:
[----:B------:R-:W-:-:S04]  /*1440*/  LOP3.LUT R0, R19, 0x1, RZ, 0xfc, !PT ;  /* 0x0000000113007812 */ /* 0x000fc800078efcff */
[----:B------:R-:W-:-:S13]  /*1450*/  ISETP.NE.AND P0, PT, R0, 0x3, PT ;  /* 0x000000030000780c */ /* 0x000fda0003f05270 */
[----:B------:R-:W-:Y:S05]  /*1460*/  @!P0 BRA `(.L_x_18) ;  /* 0x0000000000048947 */ /* 0x000fea0003800000 */
[----:B------:R-:W-:Y:S01]  /*1470*/  BPT.TRAP 0x1 ;  /* 0x000000040000795c */ /* 0x000fe20000300000 */
.L_x_18:
[----:B------:R-:W2:Y:S01]  /*1480*/  S2UR UR5, SR_CgaCtaId ;  /* 0x00000000000579c3 */ /* 0x000ea20000008800 */
[----:B------:R-:W-:Y:S01]  /*1490*/  UMOV UR4, 0x400 ;  /* 0x0000040000047882 */ /* 0x000fe20000000000 */
[----:B------:R-:W-:Y:S02]  /*14a0*/  IMAD.U32 R0, RZ, RZ, UR38 ;  /* 0x00000026ff007e24 */ /* 0x000fe4000f8e00ff */
[----:B------:R-:W-:-:S03]  /*14b0*/  IMAD.U32 R3, RZ, RZ, UR39 ;  /* 0x00000027ff037e24 */ /* 0x000fc6000f8e00ff */
[----:B------:R-:W-:Y:S01]  /*14c0*/  SHF.L.U32 R0, R0, 0x1f, RZ ;  /* 0x0000001f00007819 */ /* 0x000fe200000006ff */
[----:B--2---:R-:W-:-:S06]  /*14d0*/  ULEA UR4, UR5, UR4, 0x18 ;  /* 0x0000000405047291 */ /* 0x004fcc000f8ec03f */
[----:B------:R-:W-:-:S04]  /*14e0*/  IMAD.U32 R6, RZ, RZ, UR4 ;  /* 0x00000004ff067e24 */ /* 0x000fc8000f8e00ff */
[----:B------:R-:W-:-:S04]  /*14f0*/  IMAD R3, R3, 0x8, R6 ;  /* 0x0000000803037824 */ /* 0x000fc800078e0206 */
[----:B------:R2:W3:Y:S01]  /*1500*/  SYNCS.PHASECHK.TRANS64.TRYWAIT P1, [R3+URZ], R0 ;  /* 0x00000000030075a7 */ /* 0x0004e2000802017f */
[----:B------:R-:W-:Y:S05]  /*1510*/  @!P0 BRA `(.L_x_19) ;  /* 0x0000000000048947 */ /* 0x000fea0003800000 */
[----:B------:R-:W-:Y:S01]  /*1520*/  BPT.TRAP 0x1 ;  /* 0x000000040000795c */ /* 0x000fe20000300000 */
.L_x_19:
[----:B---3--:R-:W-:Y:S05]  /*1530*/  @P1 BRA `(.L_x_20) ;  /* 0x0000000000081947 */ /* 0x008fea0003800000 */
[----:B------:R-:W3:Y:S02]  /*1540*/  SYNCS.PHASECHK.TRANS64.TRYWAIT P1, [R3+URZ], R0 ;  /* 0x00000000030075a7 */ /* 0x000ee4000802017f */
[----:B---3--:R-:W-:Y:S05]  /*1550*/  @!P1 BRA `(.L_x_21) ;  /* 0x0000004400ec9947 */ /* 0x008fea0003800000 */
.L_x_20:
[----:B------:R-:W-:-:S04]  /*1560*/  UISETP.LT.AND UP0, UPT, UR40, 0x1, UPT ;  /* 0x000000012800788c */ /* 0x000fc8000bf01270 */
[----:B------:R-:W-:-:S06]  /*1570*/  USEL UR4, UR40, 0x1, UP0 ;  /* 0x0000000128047887 */ /* 0x000fcc0008000000 */
[----:B--23--:R-:W-:Y:S01]  /*1580*/  IMAD.U32 R0, RZ, RZ, UR4 ;  /* 0x00000004ff007e24 */ /* 0x00cfe2000f8e00ff */
[----:B------:R-:W-:Y:S05]  /*1590*/  WARPSYNC.ALL ;  /* 0x0000000000007948 */ /* 0x000fea0003800000 */
[----:B------:R-:W-:-:S04]  /*15a0*/  IADD3 R0, -R0, UR40, RZ ;  /* 0x0000002800007c10 */ /* 0x000fc8000fffe1ff */
[----:B------:R-:W-:Y:S02]  /*15b0*/  ISETP.GE.AND P1, PT, R0, 0x1, PT ;  /* 0x000000010000780c */ /* 0x000fe40003f26270 */
[----:B------:R-:W-:Y:S01]  /*15c0*/  R2UR UR4, R6 ;  /* 0x00000000060472ca */ /* 0x000fe200000e0000 */
[----:B------:R-:W-:Y:S01]  /*15d0*/  ULEA UR6, UR39, UR41, 0xb ;  /* 0x0000002927067291 */ /* 0x000fe2000f8e583f */
[----:B------:R-:W-:Y:S01]  /*15e0*/  WARPGROUP.ARRIVE ;  /* 0x00000000000079c5 */ /* 0x000fe20000000000 */
[----:B------:R-:W-:Y:S01]  /*15f0*/  UMOV UR9, 0x40000040 ;  /* 0x4000004000097882 */ /* 0x000fe20000000000 */
[----:B------:R-:W-:Y:S01]  /*1600*/  UMOV UR11, 0x40000040 ;  /* 0x40000040000b7882 */ /* 0x000fe20000000000 */
[----:B------:R-:W-:-:S03]  /*1610*/  UIADD3 UR7, UR6, 0x400, URZ ;  /* 0x0000040006077890 */ /* 0x000fc6000fffe03f */
[----:B------:R-:W-:-:S05]  /*1620*/  UMOV UR8, UR6 ;  /* 0x0000000600087c82 */ /* 0x000fca0008000000 */
[----:B------:R-:W-:-:S04]  /*1630*/  UIADD3 UR4, UR4, 0x30180, URZ ;  /* 0x0003018004047890 */ /* 0x000fc8000fffe03f */
[----:B------:R-:W-:-:S04]  /*1640*/  USHF.R.U32.HI UR4, URZ, 0x4, UR4 ;  /* 0x000000043f047899 */ /* 0x000fc80008011604 */
[----:B------:R-:W-:-:S04]  /*1650*/  ULOP3.LUT UR4, UR4, 0x3fff, URZ, 0xc0, !UPT ;  /* 0x00003fff04047892 */ /* 0x000fc8000f8ec03f */
[----:B------:R-:W-:-:S04]  /*1660*/  ULOP3.LUT UR4, UR4, 0x10000, URZ, 0xfc, !UPT ;  /* 0x0001000004047892 */ /* 0x000fc8000f8efc3f */
[----:B------:R-:W-:-:S07]  /*1670*/  ULEA UR5, UR39, UR4, 0x8 ;  /* 0x0000000427057291 */ /* 0x000fce000f8e403f */
[----:B------:R-:W-:Y:S02]  /*1680*/  UMOV UR10, UR5 ;  /* 0x00000005000a7c82 */ /* 0x000fe40008000000 */
[----:B------:R-:W-:Y:S01]  /*1690*/  IGMMA.64x32x32.S8.S8 R40, gdesc[UR8], RZ, !UPT, gsb0 ;  /* 0x01200000082879f1 */ /* 0x000fe2000c0410ff */
[----:B------:R-:W-:Y:S01]  /*16a0*/  UMOV UR8, UR7 ;  /* 0x0000000700087c82 */ /* 0x000fe20008000000 */
[----:B------:R-:W-:Y:S01]  /*16b0*/  UMOV UR9, 0x40000040 ;  /* 0x4000004000097882 */ /* 0x000fe20000000000 */
[----:B------:R-:W-:Y:S01]  /*16c0*/  UIADD3 UR7, UR6, 0x402, URZ ;  /* 0x0000040206077890 */ /* 0x000fe2000fffe03f */
[----:B------:R-:W-:Y:S02]  /*16d0*/  WARPGROUP.DEPBAR.LE gsb0, 0x0 ;  /* 0x00008000000079c5 */ /* 0x000fe40000010000 */
[----:B------:R-:W-:-:S06]  /*16e0*/  WARPGROUP.ARRIVE ;  /* 0x00000000000079c5 */ /* 0x000fcc0000000000 */
[----:B------:R-:W-:Y:S01]  /*16f0*/  IGMMA.64x32x32.S8.S8 R24, gdesc[UR8], RZ, !UPT, gsb0 ;  /* 0x01200000081879f1 */ /* 0x000fe2000c0410ff */
[----:B------:R-:W-:Y:S02]  /*1700*/  UIADD3 UR8, UR6, 0x2, URZ ;  /* 0x0000000206087890 */ /* 0x000fe4000fffe03f */
[----:B------:R-:W-:Y:S01]  /*1710*/  UIADD3 UR10, UR5, 0x2, URZ ;  /* 0x00000002050a7890 */ /* 0x000fe2000fffe03f */
[----:B------:R-:W-:Y:S01]  /*1720*/  UMOV UR9, 0x40000040 ;  /* 0x4000004000097882 */ /* 0x000fe20000000000 */
[----:B------:R-:W-:Y:S01]  /*1730*/  UMOV UR11, 0x40000040 ;  /* 0x40000040000b7882 */ /* 0x000fe20000000000 */
[----:B------:R-:W-:Y:S02]  /*1740*/  WARPGROUP.DEPBAR.LE gsb0, 0x0 ;  /* 0x00008000000079c5 */ /* 0x000fe40000010000 */
[----:B------:R-:W-:-:S06]  /*1750*/  WARPGROUP.ARRIVE ;  /* 0x00000000000079c5 */ /* 0x000fcc0000000000 */
[----:B------:R-:W-:Y:S01]  /*1760*/  IGMMA.64x32x32.S8.S8 R40, gdesc[UR8], R40, gsb0 ;  /* 0x01200000082879f1 */ /* 0x000fe20008041028 */
[----:B------:R-:W-:Y:S01]  /*1770*/  UMOV UR8, UR7 ;  /* 0x0000000700087c82 */ /* 0x000fe20008000000 */
[----:B------:R-:W-:Y:S01]  /*1780*/  UMOV UR9, 0x40000040 ;  /* 0x4000004000097882 */ /* 0x000fe20000000000 */
[----:B------:R-:W-:Y:S01]  /*1790*/  UIADD3 UR7, UR6, 0x404, URZ ;  /* 0x0000040406077890 */ /* 0x000fe2000fffe03f */
[----:B------:R-:W-:Y:S02]  /*17a0*/  WARPGROUP.DEPBAR.LE gsb0, 0x0 ;  /* 0x00008000000079c5 */ /* 0x000fe40000010000 */
[----:B------:R-:W-:-:S06]  /*17b0*/  WARPGROUP.ARRIVE ;  /* 0x00000000000079c5 */ /* 0x000fcc0000000000 */
[----:B------:R-:W-:Y:S01]  /*17c0*/  IGMMA.64x32x32.S8.S8 R24, gdesc[UR8], R24, gsb0 ;  /* 0x01200000081879f1 */ /* 0x000fe20008041018 */
        /* <DEDUP_REMOVED lines=9> */
[----:B------:R-:W-:Y:S02]  /*1860*/  WARPGROUP.DEPBAR.LE gsb0, 0x0 ;  /* 0x00008000000079c5 */ /* 0x000fe40000010000 */
[----:B------:R-:W-:-:S06]  /*1870*/  WARPGROUP.ARRIVE ;  /* 0x00000000000079c5 */ /* 0x000fcc0000000000 */
[----:B------:R-:W-:Y:S01]  /*1880*/  IGMMA.64x32x32.S8.S8 R24, gdesc[UR8], R24, gsb0 ;  /* 0x01200000081879f1 */ /* 0x000fe20008041018 */
[----:B------:R-:W-:Y:S02]  /*1890*/  UIADD3 UR8, UR6, 0x6, URZ ;  /* 0x0000000606087890 */ /* 0x000fe4000fffe03f */
[----:B------:R-:W-:Y:S01]  /*18a0*/  UIADD3 UR10, UR5, 0x6, URZ ;  /* 0x00000006050a7890 */ /* 0x000fe2000fffe03f */
[----:B------:R-:W-:Y:S01]  /*18b0*/  UMOV UR9, 0x40000040 ;  /* 0x4000004000097882 */ /* 0x000fe20000000000 */
[----:B------:R-:W-:Y:S01]  /*18c0*/  UMOV UR11, 0x40000040 ;  /* 0x40000040000b7882 */ /* 0x000fe20000000000 */
[----:B------:R-:W-:Y:S01]  /*18d0*/  UIADD3 UR6, UR6, 0x406, URZ ;  /* 0x0000040606067890 */ /* 0x000fe2000fffe03f */
[----:B------:R-:W-:Y:S02]  /*18e0*/  WARPGROUP.DEPBAR.LE gsb0, 0x0 ;  /* 0x00008000000079c5 */ /* 0x000fe40000010000 */
[----:B------:R-:W-:-:S06]  /*18f0*/  WARPGROUP.ARRIVE ;  /* 0x00000000000079c5 */ /* 0x000fcc0000000000 */
[----:B------:R-:W-:Y:S01]  /*1900*/  IGMMA.64x32x32.S8.S8 R40, gdesc[UR8], R40, gsb0 ;  /* 0x01200000082879f1 */ /* 0x000fe20008041028 */
[----:B------:R-:W-:Y:S01]  /*1910*/  UMOV UR8, UR6 ;  /* 0x0000000600087c82 */ /* 0x000fe20008000000 */
[----:B------:R-:W-:Y:S01]  /*1920*/  UMOV UR9, 0x40000040 ;  /* 0x4000004000097882 */ /* 0x000fe20000000000 */
[----:B------:R-:W-:Y:S02]  /*1930*/  WARPGROUP.DEPBAR.LE gsb0, 0x0 ;  /* 0x00008000000079c5 */ /* 0x000fe40000010000 */
[----:B------:R-:W-:-:S06]  /*1940*/  WARPGROUP.ARRIVE ;  /* 0x00000000000079c5 */ /* 0x000fcc0000000000 */
[----:B------:R-:W-:Y:S03]  /*1950*/  IGMMA.64x32x32.S8.S8 R24, gdesc[UR8], R24, gsb0 ;  /* 0x01200000081879f1 */ /* 0x000fe60008041018 */
[----:B------:R-:W-:Y:S02]  /*1960*/  WARPGROUP.DEPBAR.LE gsb0, 0x0 ;  /* 0x00008000000079c5 */ /* 0x000fe40000010000 */
[----:B------:R-:W-:Y:S05]  /*1970*/  @!P1 BRA `(.L_x_22) ;  /* 0x0000000400849947 */ /* 0x000fea0003800000 */
[----:B------:R-:W-:Y:S02]  /*1980*/  UIADD3 UR5, UR39, 0x1, URZ ;  /* 0x0000000127057890 */ /* 0x000fe4000fffe03f */
[----:B------:R-:W-:Y:S02]  /*1990*/  IMAD.U32 R3, RZ, RZ, UR39 ;  /* 0x00000027ff037e24 */ /* 0x000fe4000f8e00ff */
[----:B------:R-:W-:-:S04]  /*19a0*/  UISETP.NE.AND UP0, UPT, UR5, 0x6, UPT ;  /* 0x000000060500788c */ /* 0x000fc8000bf05270 */
[----:B------:R-:W-:Y:S02]  /*19b0*/  USEL UR6, URZ, 0x1, UP0 ;  /* 0x000000013f067887 */ /* 0x000fe40008000000 */
[----:B------:R-:W-:Y:S02]  /*19c0*/  USEL UR5, UR5, URZ, UP0 ;  /* 0x0000003f05057287 */ /* 0x000fe40008000000 */
[----:B------:R-:W-:-:S06]  /*19d0*/  ULOP3.LUT UR6, UR38, UR6, URZ, 0x3c, !UPT ;  /* 0x0000000626067292 */ /* 0x000fcc000f8e3c3f */
[----:B------:R-:W-:-:S07]  /*19e0*/  IMAD.U32 R7, RZ, RZ, UR6 ;  /* 0x00000006ff077e24 */ /* 0x000fce000f8e00ff */
.L_x_29:
[----:B------:R-:W-:Y:S05]  /*19f0*/  @!P0 BRA `(.L_x_23) ;  /* 0x0000000000048947 */ /* 0x000fea0003800000 */
[----:B------:R-:W-:Y:S01]  /*1a00*/  BPT.TRAP 0x1 ;  /* 0x000000040000795c */ /* 0x000fe20000300000 */
.L_x_23:
[----:B------:R-:W2:Y:S01]  /*1a10*/  S2UR UR7, SR_CgaCtaId ;  /* 0x00000000000779c3 */ /* 0x000ea20000008800 */
[----:B------:R-:W-:Y:S01]  /*1a20*/  UMOV UR6, 0x400 ;  /* 0x0000040000067882 */ /* 0x000fe20000000000 */
[----:B01----:R-:W-:Y:S01]  /*1a30*/  IMAD.U32 R5, RZ, RZ, UR5 ;  /* 0x00000005ff057e24 */ /* 0x003fe2000f8e00ff */
[----:B------:R-:W-:Y:S01]  /*1a40*/  SHF.L.U32 R4, R7, 0x1f, RZ ;  /* 0x0000001f07047819 */ /* 0x000fe200000006ff */
[----:B--2---:R-:W-:-:S06]  /*1a50*/  ULEA UR6, UR7, UR6, 0x18 ;  /* 0x0000000607067291 */ /* 0x004fcc000f8ec03f */
[----:B------:R-:W-:-:S04]  /*1a60*/  IMAD.U32 R6, RZ, RZ, UR6 ;  /* 0x00000006ff067e24 */ /* 0x000fc8000f8e00ff */
[----:B------:R-:W-:-:S04]  /*1a70*/  IMAD R5, R5, 0x8, R6 ;  /* 0x0000000805057824 */ /* 0x000fc800078e0206 */
[----:B------:R0:W1:Y:S01]  /*1a80*/  SYNCS.PHASECHK.TRANS64.TRYWAIT P1, [R5+URZ], R4 ;  /* 0x00000004050075a7 */ /* 0x000062000802017f */
[----:B------:R-:W-:Y:S05]  /*1a90*/  @!P0 BRA `(.L_x_24) ;  /* 0x0000000000048947 */ /* 0x000fea0003800000 */
[----:B------:R-:W-:Y:S01]  /*1aa0*/  BPT.TRAP 0x1 ;  /* 0x000000040000795c */ /* 0x000fe20000300000 */
.L_x_24:
[----:B-1----:R-:W-:Y:S05]  /*1ab0*/  @P1 BRA `(.L_x_25) ;  /* 0x0000000000081947 */ /* 0x002fea0003800000 */
[----:B------:R-:W1:Y:S02]  /*1ac0*/  SYNCS.PHASECHK.TRANS64.TRYWAIT P1, [R5+URZ], R4 ;  /* 0x00000004050075a7 */ /* 0x000e64000802017f */
[----:B-1----:R-:W-:Y:S05]  /*1ad0*/  @!P1 BRA `(.L_x_26) ;  /* 0x0000004000a09947 */ /* 0x002fea0003800000 */
.L_x_25:
[----:B------:R-:W-:Y:S01]  /*1ae0*/  ULEA UR6, UR5, UR4, 0x8 ;  /* 0x0000000405067291 */ /* 0x000fe2000f8e403f */
[----:B------:R-:W-:Y:S01]  /*1af0*/  WARPGROUP.ARRIVE ;  /* 0x00000000000079c5 */ /* 0x000fe20000000000 */
[----:B------:R-:W-:Y:S01]  /*1b00*/  ULEA UR7, UR5, UR41, 0xb ;  /* 0x0000002905077291 */ /* 0x000fe2000f8e583f */
[----:B------:R-:W-:Y:S01]  /*1b10*/  UMOV UR11, 0x40000040 ;  /* 0x40000040000b7882 */ /* 0x000fe20000000000 */
[----:B------:R-:W-:Y:S02]  /*1b20*/  UMOV UR9, 0x40000040 ;  /* 0x4000004000097882 */ /* 0x000fe40000000000 */
[----:B------:R-:W-:Y:S01]  /*1b30*/  UIADD3 UR12, UR7, 0x400, URZ ;  /* 0x00000400070c7890 */ /* 0x000fe2000fffe03f */
[----:B------:R-:W-:Y:S02]  /*1b40*/  UMOV UR10, UR6 ;  /* 0x00000006000a7c82 */ /* 0x000fe40008000000 */
[----:B------:R-:W-:Y:S02]  /*1b50*/  UMOV UR8, UR7 ;  /* 0x0000000700087c82 */ /* 0x000fe40008000000 */
[----:B------:R-:W-:Y:S01]  /*1b60*/  IGMMA.64x32x32.S8.S8 R40, gdesc[UR8], R40, gsb0 ;  /* 0x01200000082879f1 */ /* 0x000fe20008041028 */
[----:B------:R-:W-:Y:S01]  /*1b70*/  UMOV UR9, 0x40000040 ;  /* 0x4000004000097882 */ /* 0x000fe20000000000 */
[----:B------:R-:W-:Y:S01]  /*1b80*/  UMOV UR8, UR12 ;  /* 0x0000000c00087c82 */ /* 0x000fe20008000000 */
[----:B------:R-:W-:Y:S01]  /*1b90*/  UIADD3 UR12, UR7, 0x402, URZ ;  /* 0x00000402070c7890 */ /* 0x000fe2000fffe03f */
[----:B------:R-:W-:-:S02]  /*1ba0*/  WARPGROUP.DEPBAR.LE gsb0, 0x0 ;  /* 0x00008000000079c5 */ /* 0x000fc40000010000 */
        /* <DEDUP_REMOVED lines=42> */
[----:B------:R-:W-:Y:S01]  /*1e50*/  BPT.TRAP 0x1 ;  /* 0x000000040000795c */ /* 0x000fe20000300000 */
.L_x_27:
[----:B------:R-:W-:-:S13]  /*1e60*/  ISETP.NE.AND P1, PT, R22, RZ, PT ;  /* 0x000000ff1600720c */ /* 0x000fda0003f25270 */
[----:B01----:R-:W-:-:S04]  /*1e70*/  @P1 IMAD R4, R3, 0x8, R6 ;  /* 0x0000000803041824 */ /* 0x003fc800078e0206 */
[----:B------:R-:W-:-:S05]  /*1e80*/  @P1 VIADD R4, R4, 0x30 ;  /* 0x0000003004041836 */ /* 0x000fca0000000000 */
[----:B------:R-:W-:-:S04]  /*1e90*/  @P1 PRMT R4, R23, 0x654, R4 ;  /* 0x0000065417041816 */ /* 0x000fc80000000004 */
[----:B------:R0:W-:Y:S01]  /*1ea0*/  @P1 SYNCS.ARRIVE.TRANS64.RED.A1T0 RZ, [R4+URZ], RZ ;  /* 0x000000ff04ff19a7 */ /* 0x0001e2000810043f */
[----:B------:R-:W-:-:S13]  /*1eb0*/  ISETP.GT.U32.AND P1, PT, R19, 0x1, PT ;  /* 0x000000011300780c */ /* 0x000fda0003f24070 */
[----:B0-----:R-:W-:Y:S05]  /*1ec0*/  @P1 BRA `(.L_x_28) ;  /* 0x0000000000041947 */ /* 0x001fea0003800000 */
[----:B------:R-:W-:Y:S01]  /*1ed0*/  BPT.TRAP 0x1 ;  /* 0x000000040000795c */ /* 0x000fe20000300000 */
.L_x_28:
[----:B------:R-:W-:Y:S01]  /*1ee0*/  UIADD3 UR5, UR5, 0x1, URZ ;  /* 0x0000000105057890 */ /* 0x000fe2000fffe03f */
[C---:B------:R-:W-:Y:S01]  /*1ef0*/  ISETP.GT.AND P2, PT, R0.reuse, 0x1, PT ;  /* 0x000000010000780c */ /* 0x040fe20003f44270 */
[----:B------:R-:W-:Y:S02]  /*1f00*/  VIADD R3, R3, 0x1 ;  /* 0x0000000103037836 */ /* 0x000fe40000000000 */
[----:B------:R-:W-:Y:S01]  /*1f10*/  UISETP.NE.AND UP0, UPT, UR5, 0x6, UPT ;  /* 0x000000060500788c */ /* 0x000fe2000bf05270 */
[----:B------:R-:W-:Y:S02]  /*1f20*/  VIADD R0, R0, 0xffffffff ;  /* 0xffffffff00007836 */ /* 0x000fe40000000000 */
[C---:B------:R-:W-:Y:S01]  /*1f30*/  ISETP.NE.AND P1, PT, R3.reuse, 0x6, PT ;  /* 0x000000060300780c */ /* 0x040fe20003f25270 */
[----:B------:R-:W-:Y:S02]  /*1f40*/  USEL UR6, URZ, 0x1, UP0 ;  /* 0x000000013f067887 */ /* 0x000fe40008000000 */
[----:B------:R-:W-:Y:S01]  /*1f50*/  USEL UR5, UR5, URZ, UP0 ;  /* 0x0000003f05057287 */ /* 0x000fe20008000000 */
[----:B------:R-:W-:-:S03]  /*1f60*/  SEL R3, R3, RZ, P1 ;  /* 0x000000ff03037207 */ /* 0x000fc60000800000 */
[----:B------:R-:W-:Y:S01]  /*1f70*/  LOP3.LUT R7, R7, UR6, RZ, 0x3c, !PT ;  /* 0x0000000607077c12 */ /* 0x000fe2000f8e3cff */
[----:B------:R-:W-:Y:S07]  /*1f80*/  @P2 BRA `(.L_x_29) ;  /* 0xfffffff800982947 */ /* 0x000fee000383ffff */
.L_x_22:
[----:B------:R-:W2:Y:S02]  /*1f90*/  LDC R0, c[0x0][0x28c] ;  /* 0x0000a300ff007b82 */ /* 0x000ea40000000800 */
[----:B--2---:R-:W-:-:S13]  /*1fa0*/  ISETP.GE.AND P1, PT, R0, 0x1, PT ;  /* 0x000000010000780c */ /* 0x004fda0003f26270 */
[----:B------:R-:W-:Y:S05]  /*1fb0*/  @!P1 BRA `(.L_x_30) ;  /* 0x0000000000509947 */ /* 0x000fea0003800000 */
[----:B------:R-:W-:Y:S05]  /*1fc0*/  @!P0 BRA `(.L_x_31) ;  /* 0x0000000000048947 */ /* 0x000fea0003800000 */
[----:B------:R-:W-:Y:S01]  /*1fd0*/  BPT.TRAP 0x1 ;  /* 0x000000040000795c */ /* 0x000fe20000300000 */
.L_x_31:
[----:B------:R-:W-:Y:S01]  /*1fe0*/  ISETP.NE.AND P0, PT, R22, RZ, PT ;  /* 0x000000ff1600720c */ /* 0x000fe20003f05270 */
[----:B------:R-:W-:Y:S01]  /*1ff0*/  BSSY B0, `(.L_x_32) ;  /* 0x000000e000007945 */ /* 0x000fe20003800000 */
[----:B------:R-:W-:-:S11]  /*2000*/  ISETP.GT.U32.AND P1, PT, R19, 0x1, PT ;  /* 0x000000011300780c */ /* 0x000fd60003f24070 */
[----:B------:R-:W-:Y:S05]  /*2010*/  @!P0 BRA `(.L_x_33) ;  /* 0x00000000002c8947 */ /* 0x000fea0003800000 */
[----:B------:R-:W-:-:S04]  /*2020*/  UISETP.LT.AND UP0, UPT, UR40, 0x1, UPT ;  /* 0x000000012800788c */ /* 0x000fc8000bf01270 */
[----:B------:R-:W-:-:S04]  /*2030*/  USEL UR6, UR40, 0x1, UP0 ;  /* 0x0000000128067887 */ /* 0x000fc80008000000 */
[----:B------:R-:W-:-:S04]  /*2040*/  UIADD3 UR6, UR39, UR40, -UR6 ;  /* 0x0000002827067290 */ /* 0x000fc8000fffe806 */
[----:B------:R-:W-:-:S04]  /*2050*/  UIMAD.WIDE.U32 UR4, UR6, -0x55555555, URZ ;  /* 0xaaaaaaab060478a5 */ /* 0x000fc8000f8e003f */
[----:B------:R-:W-:-:S04]  /*2060*/  USHF.R.U32.HI UR4, URZ, 0x2, UR5 ;  /* 0x000000023f047899 */ /* 0x000fc80008011605 */
[----:B------:R-:W-:-:S06]  /*2070*/  UIMAD UR6, UR4, -0x6, UR6 ;  /* 0xfffffffa040678a4 */ /* 0x000fcc000f8e0206 */
[----:B------:R-:W-:-:S04]  /*2080*/  IMAD.U32 R3, RZ, RZ, UR6 ;  /* 0x00000006ff037e24 */ /* 0x000fc8000f8e00ff */
[----:B------:R-:W-:-:S04]  /*2090*/  IMAD R0, R3, 0x8, R6 ;  /* 0x0000000803007824 */ /* 0x000fc800078e0206 */
[----:B------:R-:W-:-:S05]  /*20a0*/  VIADD R0, R0, 0x30 ;  /* 0x0000003000007836 */ /* 0x000fca0000000000 */
[----:B------:R-:W-:-:S04]  /*20b0*/  PRMT R0, R23, 0x654, R0 ;  /* 0x0000065417007816 */ /* 0x000fc80000000000 */
[----:B------:R2:W-:Y:S03]  /*20c0*/  SYNCS.ARRIVE.TRANS64.RED.A1T0 RZ, [R0+URZ], RZ ;  /* 0x000000ff00ff79a7 */ /* 0x0005e6000810043f */
.L_x_33:
[----:B------:R-:W-:Y:S05]  /*20d0*/  BSYNC B0 ;  /* 0x0000000000007941 */ /* 0x000fea0003800000 */
.L_x_32:
[----:B------:R-:W-:Y:S05]  /*20e0*/  @P1 BRA `(.L_x_30) ;  /* 0x0000000000041947 */ /* 0x000fea0003800000 */
[----:B------:R-:W-:Y:S01]  /*20f0*/  BPT.TRAP 0x1 ;  /* 0x000000040000795c */ /* 0x000fe20000300000 */
.L_x_30:
[----:B------:R-:W3:Y:S01]  /*2100*/  LDC R9, c[0x0][0x288] ;  /* 0x0000a200ff097b82 */ /* 0x000ee20000000800 */
[--C-:B--2---:R-:W-:Y:S01]  /*2110*/  SHF.R.U32.HI R0, RZ, 0x2, R18.reuse ;  /* 0x00000002ff007819 */ /* 0x104fe20000011612 */
[----:B------:R-:W-:Y:S01]  /*2120*/  IMAD.SHL.U32 R7, R60, 0x20, RZ ;  /* 0x000000203c077824 */ /* 0x000fe200078e00ff */
[----:B01----:R-:W-:Y:S01]  /*2130*/  SHF.R.U32.HI R5, RZ, 0x7, R18 ;  /* 0x00000007ff057819 */ /* 0x003fe20000011612 */
[----:B------:R-:W-:Y:S01]  /*2140*/  UIADD3 UR39, UR40, UR39, URZ ;  /* 0x0000002728277290 */ /* 0x000fe2000fffe03f */
[----:B------:R-:W-:Y:S01]  /*2150*/  LOP3.LUT R3, R0, 0x7, RZ, 0xc0, !PT ;  /* 0x0000000700037812 */ /* 0x000fe200078ec0ff */
[C---:B------:R-:W-:Y:S01]  /*2160*/  IMAD.SHL.U32 R14, R18.reuse, 0x2, RZ ;  /* 0x00000002120e7824 */ /* 0x040fe200078e00ff */
[----:B------:R-:W-:Y:S01]  /*2170*/  LOP3.LUT R0, R5, 0x1, RZ, 0xc0, !PT ;  /* 0x0000000105007812 */ /* 0x000fe200078ec0ff */
[----:B------:R-:W-:Y:S01]  /*2180*/  UISETP.GT.U32.AND UP0, UPT, UR39, 0x5, UPT ;  /* 0x000000052700788c */ /* 0x000fe2000bf04070 */
[----:B------:R-:W-:Y:S01]  /*2190*/  LOP3.LUT R4, R18, 0x60, RZ, 0xc0, !PT ;  /* 0x0000006012047812 */ /* 0x000fe200078ec0ff */
[----:B------:R-:W-:Y:S01]  /*21a0*/  ULDC UR7, c[0x0][0x284] ;  /* 0x0000a10000077ab9 */ /* 0x000fe20000000800 */
[----:B------:R-:W-:Y:S01]  /*21b0*/  UISETP.GE.U32.AND UP1, UPT, UR40, 0x6, UPT ;  /* 0x000000062800788c */ /* 0x000fe2000bf26070 */
[----:B------:R-:W-:Y:S01]  /*21c0*/  IMAD.SHL.U32 R8, R0, 0x40, RZ ;  /* 0x0000004000087824 */ /* 0x000fe200078e00ff */
[----:B------:R-:W-:Y:S01]  /*21d0*/  SHF.R.U32.HI R6, RZ, 0x1, R4 ;  /* 0x00000001ff067819 */ /* 0x000fe20000011604 */
[----:B------:R-:W-:Y:S01]  /*21e0*/  UISETP.LT.U32.AND UP0, UPT, UR40, 0x6, UP0 ;  /* 0x000000062800788c */ /* 0x000fe20008701070 */
[----:B------:R-:W-:Y:S01]  /*21f0*/  LOP3.LUT R4, R18, 0x3, RZ, 0xc0, !PT ;  /* 0x0000000312047812 */ /* 0x000fe200078ec0ff */
[----:B------:R-:W-:Y:S01]  /*2200*/  ULDC.64 UR8, c[0x0][0x5d0] ;  /* 0x0001740000087ab9 */ /* 0x000fe20000000a00 */
[--C-:B------:R-:W-:Y:S01]  /*2210*/  IADD3 R5, RZ, -R6, -R3.reuse ;  /* 0x80000006ff057210 */ /* 0x100fe20007ffe803 */
[----:B------:R-:W-:Y:S01]  /*2220*/  UIMAD.WIDE.U32 UR4, UR39, -0x55555555, URZ ;  /* 0xaaaaaaab270478a5 */ /* 0x000fe2000f8e003f */
[----:B------:R-:W-:Y:S01]  /*2230*/  LOP3.LUT R3, R8, 0x40, R3, 0xe2, !PT ;  /* 0x0000004008037812 */ /* 0x000fe200078ee203 */
[----:B------:R-:W-:Y:S01]  /*2240*/  USEL UR6, URZ, 0x1, !UP0 ;  /* 0x000000013f067887 */ /* 0x000fe2000c000000 */
[----:B------:R-:W-:Y:S01]  /*2250*/  SHF.R.S32.HI R60, RZ, 0x1f, R59 ;  /* 0x0000001fff3c7819 */ /* 0x000fe2000001143b */
[----:B------:R-:W-:Y:S01]  /*2260*/  IMAD R0, R0, -0x40, R5 ;  /* 0xffffffc000007824 */ /* 0x000fe200078e0205 */
[C---:B------:R-:W-:Y:S01]  /*2270*/  LOP3.LUT R14, R7.reuse, 0x6, R14, 0xf8, !PT ;  /* 0x00000006070e7812 */ /* 0x040fe200078ef80e */
[----:B---3--:R-:W-:Y:S01]  /*2280*/  IMAD R8, R4, -0x2, R9 ;  /* 0xfffffffe04087824 */ /* 0x008fe200078e0209 */
[----:B------:R-:W-:Y:S01]  /*2290*/  ISETP.GE.AND P0, PT, R7, R9, PT ;  /* 0x000000090700720c */ /* 0x000fe20003f06270 */
[----:B------:R-:W-:Y:S01]  /*22a0*/  IMAD.SHL.U32 R9, R62, 0x100, RZ ;  /* 0x000001003e097824 */ /* 0x000fe200078e00ff */
[----:B------:R-:W-:Y:S01]  /*22b0*/  SHF.R.S32.HI R15, RZ, 0x1f, R14 ;  /* 0x0000001fff0f7819 */ /* 0x000fe2000001140e */
[----:B------:R-:W-:Y:S01]  /*22c0*/  IMAD R4, R60, UR8, RZ ;  /* 0x000000083c047c24 */ /* 0x000fe2000f8e02ff */
[----:B------:R-:W-:Y:S01]  /*22d0*/  USHF.R.U32.HI UR4, URZ, 0x2, UR5 ;  /* 0x000000023f047899 */ /* 0x000fe20008011605 */
[----:B------:R-:W-:Y:S01]  /*22e0*/  IMAD.WIDE R62, R62, 0x100, RZ ;  /* 0x000001003e3e7825 */ /* 0x000fe200078e02ff */
[C---:B------:R-:W-:Y:S01]  /*22f0*/  ISETP.GE.OR P0, PT, R9.reuse, UR7, P0 ;  /* 0x0000000709007c0c */ /* 0x040fe20008706670 */
[----:B------:R-:W-:Y:S01]  /*2300*/  ULOP3.LUT UR38, UR38, UR6, URZ, 0x3c, !UPT ;  /* 0x0000000626267292 */ /* 0x000fe2000f8e3c3f */
[----:B------:R-:W-:Y:S01]  /*2310*/  IADD3 R72, -R9, UR7, R0 ;  /* 0x0000000709487c10 */ /* 0x000fe2000fffe100 */
[C---:B------:R-:W-:Y:S01]  /*2320*/  IMAD R11, R59.reuse, UR9, R4 ;  /* 0x000000093b0b7c24 */ /* 0x040fe2000f8e0204 */
[----:B------:R-:W-:Y:S01]  /*2330*/  UIMAD UR39, UR4, -0x6, UR39 ;  /* 0xfffffffa042778a4 */ /* 0x000fe2000f8e0227 */
[----:B------:R-:W-:Y:S01]  /*2340*/  IMAD.WIDE.U32 R4, R59, UR8, R14 ;  /* 0x000000083b047c25 */ /* 0x000fe2000f8e000e */
[----:B------:R-:W-:Y:S01]  /*2350*/  @UP1 ULOP3.LUT UR38, UR38, 0x1, UR4, 0x78, !UPT ;  /* 0x0000000126261892 */ /* 0x000fe2000f8e7804 */
[----:B------:R-:W-:-:S02]  /*2360*/  LOP3.LUT R73, R62, R3, R6, 0xfe, !PT ;  /* 0x000000033e497212 */ /* 0x000fc400078efe06 */
[----:B------:R-:W-:Y:S02]  /*2370*/  IMAD.IADD R5, R5, 0x1, R11 ;  /* 0x0000000105057824 */ /* 0x000fe400078e020b */
[----:B------:R-:W-:Y:S02]  /*2380*/  IMAD.IADD R3, R8, 0x1, -R7 ;  /* 0x0000000108037824 */ /* 0x000fe400078e0a07 */
[----:B------:R-:W-:Y:S01]  /*2390*/  IMAD.MOV.U32 R0, RZ, RZ, -0x1 ;  /* 0xffffffffff007424 */ /* 0x000fe200078e00ff */
[----:B------:R-:W-:Y:S06]  /*23a0*/  @P0 BRA `(.L_x_34) ;  /* 0x0000001800f40947 */ /* 0x000fec0003800000 */
[----:B------:R-:W0:Y:S01]  /*23b0*/  LDC.64 R20, c[0x0][0x5c8] ;  /* 0x00017200ff147b82 */ /* 0x000e220000000a00 */
[----:B------:R-:W-:Y:S01]  /*23c0*/  ULDC.64 UR4, c[0x0][0x5c0] ;  /* 0x0001700000047ab9 */ /* 0x000fe20000000a00 */
[----:B------:R-:W-:Y:S01]  /*23d0*/  BSSY B0, `(.L_x_34) ;  /* 0x00001ba000007945 */ /* 0x000fe20003800000 */
[-C--:B0-----:R-:W-:Y:S01]  /*23e0*/  IMAD R6, R63, R20.reuse, RZ ;  /* 0x000000143f067224 */ /* 0x081fe200078e02ff */
[----:B------:R-:W-:Y:S01]  /*23f0*/  SHF.L.U64.HI R13, R20, 0x3, R21 ;  /* 0x00000003140d7819 */ /* 0x000fe20000010215 */
[----:B------:R-:W-:-:S04]  /*2400*/  IMAD.WIDE.U32 R4, R73, R20, R4 ;  /* 0x0000001449047225 */ /* 0x000fc800078e0004 */
[----:B------:R-:W-:Y:S01]  /*2410*/  IMAD R7, R73, R21, R6 ;  /* 0x0000001549077224 */ /* 0x000fe200078e0206 */
[----:B------:R-:W-:-:S03]  /*2420*/  IADD3 R10, P0, R4, UR4, RZ ;  /* 0x00000004040a7c10 */ /* 0x000fc6000ff1e0ff */
[----:B------:R-:W-:Y:S01]  /*2430*/  IMAD.IADD R7, R5, 0x1, R7 ;  /* 0x0000000105077824 */ /* 0x000fe200078e0207 */
[C---:B------:R-:W-:Y:S01]  /*2440*/  LEA R6, P2, R20.reuse, R10, 0x7 ;  /* 0x0000000a14067211 */ /* 0x040fe200078438ff */
[----:B------:R-:W-:-:S03]  /*2450*/  IMAD.SHL.U32 R5, R20, 0x8, RZ ;  /* 0x0000000814057824 */ /* 0x000fc600078e00ff */
[----:B------:R-:W-:Y:S02]  /*2460*/  IADD3.X R11, R7, UR5, RZ, P0, !PT ;  /* 0x00000005070b7c10 */ /* 0x000fe400087fe4ff */
[----:B-----5:R-:W-:Y:S02]  /*2470*/  ISETP.NE.AND P0, PT, R57, RZ, PT ;  /* 0x000000ff3900720c */ /* 0x020fe40003f05270 */
[----:B------:R-:W-:Y:S02]  /*2480*/  LEA.HI.X R7, R20, R11, R21, 0x7, P2 ;  /* 0x0000000b14077211 */ /* 0x000fe400010f3c15 */
[C---:B------:R-:W-:Y:S02]  /*2490*/  IADD3 R8, P1, R5.reuse, R10, RZ ;  /* 0x0000000a05087210 */ /* 0x040fe40007f3e0ff */
[----:B------:R-:W-:-:S03]  /*24a0*/  IADD3 R4, P2, R5, R6, RZ ;  /* 0x0000000605047210 */ /* 0x000fc60007f5e0ff */
[C---:B------:R-:W-:Y:S02]  /*24b0*/  IMAD.X R9, R13.reuse, 0x1, R11, P1 ;  /* 0x000000010d097824 */ /* 0x040fe400008e060b */
[----:B------:R-:W-:Y:S02]  /*24c0*/  IMAD.X R5, R13, 0x1, R7, P2 ;  /* 0x000000010d057824 */ /* 0x000fe400010e0607 */
[----:B------:R-:W-:Y:S06]  /*24d0*/  @!P0 BRA `(.L_x_35) ;  /* 0x0000001400148947 */ /* 0x000fec0003800000 */
[----:B------:R-:W0:Y:S01]  /*24e0*/  LDC.64 R70, c[0x0][0x5b0] ;  /* 0x00016c00ff467b82 */ /* 0x000e220000000a00 */
[----:B------:R-:W-:Y:S01]  /*24f0*/  ULDC.64 UR4, c[0x0][0x5b8] ;  /* 0x00016e0000047ab9 */ /* 0x000fe20000000a00 */
[----:B------:R-:W-:Y:S01]  /*2500*/  ISETP.GE.AND P0, PT, R72, 0x1, PT ;  /* 0x000000014800780c */ /* 0x000fe20003f06270 */
[----:B------:R-:W-:Y:S01]  /*2510*/  IMAD R20, R60, UR4, RZ ;  /* 0x000000043c147c24 */ /* 0x000fe2000f8e02ff */
[----:B------:R-:W-:Y:S01]  /*2520*/  BSSY B1, `(.L_x_36) ;  /* 0x0000010000017945 */ /* 0x000fe20003800000 */
[----:B------:R-:W-:Y:S01]  /*2530*/  IMAD.WIDE.U32 R64, R59, UR4, R14 ;  /* 0x000000043b407c25 */ /* 0x000fe2000f8e000e */
[----:B------:R-:W-:Y:S02]  /*2540*/  ISETP.LT.OR P3, PT, R3, 0x1, !P0 ;  /* 0x000000010300780c */ /* 0x000fe40004761670 */
[----:B------:R-:W1:Y:S01]  /*2550*/  LDC.64 R12, c[0x0][0x5a8] ;  /* 0x00016a00ff0c7b82 */ /* 0x000e620000000a00 */
[----:B------:R-:W-:Y:S02]  /*2560*/  IMAD R21, R59, UR5, R20 ;  /* 0x000000053b157c24 */ /* 0x000fe4000f8e0214 */
[----:B------:R-:W-:-:S02]  /*2570*/  IMAD.MOV.U32 R20, RZ, RZ, R64 ;  /* 0x000000ffff147224 */ /* 0x000fc400078e0040 */
[----:B------:R-:W-:Y:S02]  /*2580*/  IMAD.IADD R21, R65, 0x1, R21 ;  /* 0x0000000141157824 */ /* 0x000fe400078e0215 */
[-C--:B0-----:R-:W-:Y:S01]  /*2590*/  IMAD R60, R63, R70.reuse, RZ ;  /* 0x000000463f3c7224 */ /* 0x081fe200078e02ff */
[----:B------:R-:W-:Y:S01]  /*25a0*/  SHF.L.U64.HI R61, R70, 0x3, R71 ;  /* 0x00000003463d7819 */ /* 0x000fe20000010247 */
[----:B------:R-:W-:-:S04]  /*25b0*/  IMAD.WIDE.U32 R14, R73, R70, R20 ;  /* 0x00000046490e7225 */ /* 0x000fc800078e0014 */
[----:B------:R-:W-:Y:S01]  /*25c0*/  IMAD R69, R73, R71, R60 ;  /* 0x0000004749457224 */ /* 0x000fe200078e023c */
[----:B-1----:R-:W-:Y:S01]  /*25d0*/  IADD3 R66, P1, R14, R12, RZ ;  /* 0x0000000c0e427210 */ /* 0x002fe20007f3e0ff */
[----:B------:R-:W-:-:S03]  /*25e0*/  IMAD.SHL.U32 R60, R70, 0x8, RZ ;  /* 0x00000008463c7824 */ /* 0x000fc600078e00ff */
[----:B------:R-:W-:Y:S01]  /*25f0*/  IADD3.X R67, R13, R15, R69, P1, !PT ;  /* 0x0000000f0d437210 */ /* 0x000fe20000ffe445 */
[----:B------:R-:W-:Y:S08]  /*2600*/  @P3 BRA `(.L_x_37) ;  /* 0x0000000000043947 */ /* 0x000ff00003800000 */
[----:B------:R0:W5:Y:S02]  /*2610*/  LDG.E.U8 R58, desc[UR36][R66.64] ;  /* 0x00000024423a7981 */ /* 0x000164000c1e1100 */
.L_x_37:
[----:B------:R-:W-:Y:S05]  /*2620*/  BSYNC B1 ;  /* 0x0000000000017941 */ /* 0x000fea0003800000 */
.L_x_36:
[----:B-----5:R-:W-:Y:S01]  /*2630*/  LOP3.LUT R59, R58, 0xffff, RZ, 0xc0, !PT ;  /* 0x0000ffff3a3b7812 */ /* 0x020fe200078ec0ff */
[----:B------:R-:W-:Y:S01]  /*2640*/  IMAD.WIDE.U32 R14, R73, R70, R60 ;  /* 0x00000046490e7225 */ /* 0x000fe200078e003c */
[----:B------:R-:W-:Y:S01]  /*2650*/  ISETP.LT.OR P4, PT, R3, 0x2, !P0 ;  /* 0x000000020300780c */ /* 0x000fe20004781670 */
[----:B------:R-:W-:Y:S01]  /*2660*/  BSSY B1, `(.L_x_38) ;  /* 0x000000e000017945 */ /* 0x000fe20003800000 */
[----:B------:R-:W-:Y:S01]  /*2670*/  PRMT R68, R59, 0x8880, RZ ;  /* 0x000088803b447816 */ /* 0x000fe200000000ff */
[----:B------:R-:W-:Y:S01]  /*2680*/  IMAD.IADD R15, R69, 0x1, R15 ;  /* 0x00000001450f7824 */ /* 0x000fe200078e020f */
[----:B------:R-:W-:Y:S02]  /*2690*/  IADD3 R14, P2, P5, R64, R12, R14 ;  /* 0x0000000c400e7210 */ /* 0x000fe40007d5e00e */
[----:B------:R-:W-:Y:S01]  /*26a0*/  ISETP.GE.AND P1, PT, R72, 0x9, PT ;  /* 0x000000094800780c */ /* 0x000fe20003f26270 */
[----:B------:R-:W-:Y:S01]  /*26b0*/  IMAD R59, R68, R57, RZ ;  /* 0x00000039443b7224 */ /* 0x000fe200078e02ff */
[----:B------:R-:W-:-:S02]  /*26c0*/  IADD3.X R15, R21, R13, R15, P2, P5 ;  /* 0x0000000d150f7210 */ /* 0x000fc400017ea40f */
[----:B------:R-:W-:Y:S01]  /*26d0*/  ISETP.LT.OR P2, PT, R3, 0x1, !P1 ;  /* 0x000000010300780c */ /* 0x000fe20004f41670 */
[----:B------:R-:W-:-:S05]  /*26e0*/  @!P3 IMAD R69, R40, R56, R59 ;  /* 0x000000382845b224 */ /* 0x000fca00078e023b */
[----:B------:R1:W-:Y:S01]  /*26f0*/  @!P3 STG.E.U8 desc[UR36][R10.64], R69 ;  /* 0x000000450a00b986 */ /* 0x0003e2000c101124 */
[----:B------:R-:W-:Y:S06]  /*2700*/  @P4 BRA `(.L_x_39) ;  /* 0x00000000000c4947 */ /* 0x000fec0003800000 */
[----:B------:R-:W2:Y:S02]  /*2710*/  LDG.E.U8 R58, desc[UR36][R66.64+0x1] ;  /* 0x00000124423a7981 */ /* 0x000ea4000c1e1100 */
[----:B--2---:R-:W-:-:S05]  /*2720*/  PRMT R40, R58, 0x8880, RZ ;  /* 0x000088803a287816 */ /* 0x004fca00000000ff */
[----:B------:R-:W-:-:S07]  /*2730*/  IMAD R59, R40, R57, RZ ;  /* 0x00000039283b7224 */ /* 0x000fce00078e02ff */
.L_x_39:
[----:B------:R-:W-:Y:S05]  /*2740*/  BSYNC B1 ;  /* 0x0000000000017941 */ /* 0x000fea0003800000 */
.L_x_38:
[----:B------:R-:W-:Y:S01]  /*2750*/  @!P4 IMAD R41, R41, R56, R59 ;  /* 0x000000382929c224 */ /* 0x000fe200078e023b */
[----:B------:R-:W-:Y:S04]  /*2760*/  BSSY B1, `(.L_x_40) ;  /* 0x0000006000017945 */ /* 0x000fe80003800000 */
[----:B------:R2:W-:Y:S01]  /*2770*/  @!P4 STG.E.U8 desc[UR36][R10.64+0x1], R41 ;  /* 0x000001290a00c986 */ /* 0x0005e2000c101124 */
[----:B------:R-:W-:Y:S05]  /*2780*/  @P2 BRA `(.L_x_41) ;  /* 0x00000000000c2947 */ /* 0x000fea0003800000 */
[----:B------:R-:W3:Y:S02]  /*2790*/  LDG.E.U8 R58, desc[UR36][R14.64] ;  /* 0x000000240e3a7981 */ /* 0x000ee4000c1e1100 */
[----:B---3--:R-:W-:-:S05]  /*27a0*/  PRMT R40, R58, 0x8880, RZ ;  /* 0x000088803a287816 */ /* 0x008fca00000000ff */
[----:B------:R-:W-:-:S07]  /*27b0*/  IMAD R59, R40, R57, RZ ;  /* 0x00000039283b7224 */ /* 0x000fce00078e02ff */
.L_x_41:
[----:B------:R-:W-:Y:S05]  /*27c0*/  BSYNC B1 ;  /* 0x0000000000017941 */ /* 0x000fea0003800000 */
.L_x_40:
[C---:B------:R-:W-:Y:S01]  /*27d0*/  ISETP.LT.OR P4, PT, R3.reuse, 0x2, !P1 ;  /* 0x000000020300780c */ /* 0x040fe20004f81670 */
[----:B--2---:R-:W-:Y:S01]  /*27e0*/  @!P2 IMAD R41, R42, R56, R59 ;  /* 0x000000382a29a224 */ /* 0x004fe200078e023b */
[----:B------:R-:W-:Y:S01]  /*27f0*/  BSSY B1, `(.L_x_42) ;  /* 0x0000009000017945 */ /* 0x000fe20003800000 */
[C---:B------:R-:W-:Y:S02]  /*2800*/  ISETP.LT.OR P3, PT, R3.reuse, 0x9, !P0 ;  /* 0x000000090300780c */ /* 0x040fe40004761670 */
[C---:B------:R-:W-:Y:S01]  /*2810*/  ISETP.LT.OR P5, PT, R3.reuse, 0xa, !P0 ;  /* 0x0000000a0300780c */ /* 0x040fe200047a1670 */
[----:B------:R2:W-:Y:S01]  /*2820*/  @!P2 STG.E.U8 desc[UR36][R8.64], R41 ;  /* 0x000000290800a986 */ /* 0x0005e2000c101124 */
[----:B------:R-:W-:-:S06]  /*2830*/  ISETP.LT.OR P2, PT, R3, 0x9, !P1 ;  /* 0x000000090300780c */ /* 0x000fcc0004f41670 */
[----:B------:R-:W-:Y:S07]  /*2840*/  @P4 BRA `(.L_x_43) ;  /* 0x00000000000c4947 */ /* 0x000fee0003800000 */
[----:B------:R-:W3:Y:S02]  /*2850*/  LDG.E.U8 R58, desc[UR36][R14.64+0x1] ;  /* 0x000001240e3a7981 */ /* 0x000ee4000c1e1100 */
[----:B---3--:R-:W-:-:S05]  /*2860*/  PRMT R40, R58, 0x8880, RZ ;  /* 0x000088803a287816 */ /* 0x008fca00000000ff */
[----:B------:R-:W-:-:S07]  /*2870*/  IMAD R59, R40, R57, RZ ;  /* 0x00000039283b7224 */ /* 0x000fce00078e02ff */
.L_x_43:
[----:B------:R-:W-:Y:S05]  /*2880*/  BSYNC B1 ;  /* 0x0000000000017941 */ /* 0x000fea0003800000 */
.L_x_42:
[----:B------:R-:W-:Y:S01]  /*2890*/  @!P4 IMAD R43, R43, R56, R59 ;  /* 0x000000382b2bc224 */ /* 0x000fe200078e023b */
[----:B------:R-:W-:Y:S04]  /*28a0*/  BSSY B1, `(.L_x_44) ;  /* 0x0000006000017945 */ /* 0x000fe80003800000 */
[----:B------:R3:W-:Y:S01]  /*28b0*/  @!P4 STG.E.U8 desc[UR36][R8.64+0x1], R43 ;  /* 0x0000012b0800c986 */ /* 0x0007e2000c101124 */
[----:B------:R-:W-:Y:S05]  /*28c0*/  @P3 BRA `(.L_x_45) ;  /* 0x00000000000c3947 */ /* 0x000fea0003800000 */
[----:B------:R-:W4:Y:S02]  /*28d0*/  LDG.E.U8 R58, desc[UR36][R66.64+0x8] ;  /* 0x00000824423a7981 */ /* 0x000f24000c1e1100 */
[----:B----4-:R-:W-:-:S05]  /*28e0*/  PRMT R40, R58, 0x8880, RZ ;  /* 0x000088803a287816 */ /* 0x010fca00000000ff */
[----:B------:R-:W-:-:S07]  /*28f0*/  IMAD R59, R40, R57, RZ ;  /* 0x00000039283b7224 */ /* 0x000fce00078e02ff */
.L_x_45:
[----:B------:R-:W-:Y:S05]  /*2900*/  BSYNC B1 ;  /* 0x0000000000017941 */ /* 0x000fea0003800000 */
.L_x_44:
[----:B--2---:R-:W-:Y:S01]  /*2910*/  @!P3 IMAD R41, R44, R56, R59 ;  /* 0x000000382c29b224 */ /* 0x004fe200078e023b */
[----:B------:R-:W-:Y:S04]  /*2920*/  BSSY B1, `(.L_x_46) ;  /* 0x0000006000017945 */ /* 0x000fe80003800000 */
[----:B------:R2:W-:Y:S01]  /*2930*/  @!P3 STG.E.U8 desc[UR36][R10.64+0x8], R41 ;  /* 0x000008290a00b986 */ /* 0x0005e2000c101124 */
[----:B------:R-:W-:Y:S05]  /*2940*/  @P5 BRA `(.L_x_47) ;  /* 0x00000000000c5947 */ /* 0x000fea0003800000 */
[----:B------:R-:W4:Y:S02]  /*2950*/  LDG.E.U8 R58, desc[UR36][R66.64+0x9] ;  /* 0x00000924423a7981 */ /* 0x000f24000c1e1100 */
[----:B----4-:R-:W-:-:S05]  /*2960*/  PRMT R40, R58, 0x8880, RZ ;  /* 0x000088803a287816 */ /* 0x010fca00000000ff */
[----:B------:R-:W-:-:S07]  /*2970*/  IMAD R59, R40, R57, RZ ;  /* 0x00000039283b7224 */ /* 0x000fce00078e02ff */
.L_x_47:
[----:B------:R-:W-:Y:S05]  /*2980*/  BSYNC B1 ;  /* 0x0000000000017941 */ /* 0x000fea0003800000 */
.L_x_46:
[----:B------:R-:W-:Y:S01]  /*2990*/  @!P5 IMAD R45, R45, R56, R59 ;  /* 0x000000382d2dd224 */ /* 0x000fe200078e023b */
[----:B------:R-:W-:Y:S04]  /*29a0*/  BSSY B1, `(.L_x_48) ;  /* 0x0000006000017945 */ /* 0x000fe80003800000 */
[----:B------:R4:W-:Y:S01]  /*29b0*/  @!P5 STG.E.U8 desc[UR36][R10.64+0x9], R45 ;  /* 0x0000092d0a00d986 */ /* 0x0009e2000c101124 */
[----:B------:R-:W-:Y:S05]  /*29c0*/  @P2 BRA `(.L_x_49) ;  /* 0x00000000000c2947 */ /* 0x000fea0003800000 */
[----:B------:R-:W5:Y:S02]  /*29d0*/  LDG.E.U8 R58, desc[UR36][R14.64+0x8] ;  /* 0x000008240e3a7981 */ /* 0x000f64000c1e1100 */
[----:B-----5:R-:W-:-:S05]  /*29e0*/  PRMT R40, R58, 0x8880, RZ ;  /* 0x000088803a287816 */ /* 0x020fca00000000ff */
[----:B------:R-:W-:-:S07]  /*29f0*/  IMAD R59, R40, R57, RZ ;  /* 0x00000039283b7224 */ /* 0x000fce00078e02ff */
.L_x_49:
[----:B------:R-:W-:Y:S05]  /*2a00*/  BSYNC B1 ;  /* 0x0000000000017941 */ /* 0x000fea0003800000 */
.L_x_48:
        /* <DEDUP_REMOVED lines=8> */
[----:B------:R-:W5:Y:S02]  /*2a90*/  LDG.E.U8 R58, desc[UR36][R14.64+0x9] ;  /* 0x000009240e3a7981 */ /* 0x000f64000c1e1100 */
[----:B-----5:R-:W-:-:S05]  /*2aa0*/  PRMT R40, R58, 0x8880, RZ ;  /* 0x000088803a287816 */ /* 0x020fca00000000ff */
[----:B------:R-:W-:-:S07]  /*2ab0*/  IMAD R59, R40, R57, RZ ;  /* 0x00000039283b7224 */ /* 0x000fce00078e02ff */
.L_x_51:
[----:B------:R-:W-:Y:S05]  /*2ac0*/  BSYNC B1 ;  /* 0x0000000000017941 */ /* 0x000fea0003800000 */
.L_x_50:
[----:B------:R-:W-:Y:S01]  /*2ad0*/  @!P4 IMAD R47, R47, R56, R59 ;  /* 0x000000382f2fc224 */ /* 0x000fe200078e023b */
[----:B------:R-:W-:Y:S04]  /*2ae0*/  BSSY B1, `(.L_x_52) ;  /* 0x0000006000017945 */ /* 0x000fe80003800000 */
[----:B------:R0:W-:Y:S01]  /*2af0*/  @!P4 STG.E.U8 desc[UR36][R8.64+0x9], R47 ;  /* 0x0000092f0800c986 */ /* 0x0001e2000c101124 */
[----:B------:R-:W-:Y:S05]  /*2b00*/  @P3 BRA `(.L_x_53) ;  /* 0x00000000000c3947 */ /* 0x000fea0003800000 */
[----:B------:R-:W5:Y:S02]  /*2b10*/  LDG.E.U8 R58, desc[UR36][R66.64+0x10] ;  /* 0x00001024423a7981 */ /* 0x000f64000c1e1100 */
[----:B-----5:R-:W-:-:S05]  /*2b20*/  PRMT R40, R58, 0x8880, RZ ;  /* 0x000088803a287816 */ /* 0x020fca00000000ff */
[----:B------:R-:W-:-:S07]  /*2b30*/  IMAD R59, R40, R57, RZ ;  /* 0x00000039283b7224 */ /* 0x000fce00078e02ff */
.L_x_53:
[----:B------:R-:W-:Y:S05]  /*2b40*/  BSYNC B1 ;  /* 0x0000000000017941 */ /* 0x000fea0003800000 */
.L_x_52:
[----:B--2---:R-:W-:Y:S01]  /*2b50*/  @!P3 IMAD R41, R48, R56, R59 ;  /* 0x000000383029b224 */ /* 0x004fe200078e023b */
[----:B------:R-:W-:Y:S04]  /*2b60*/  BSSY B1, `(.L_x_54) ;  /* 0x0000006000017945 */ /* 0x000fe80003800000 */
[----:B------:R2:W-:Y:S01]  /*2b70*/  @!P3 STG.E.U8 desc[UR36][R10.64+0x10], R41 ;  /* 0x000010290a00b986 */ /* 0x0005e2000c101124 */
[----:B------:R-:W-:Y:S05]  /*2b80*/  @P5 BRA `(.L_x_55) ;  /* 0x00000000000c5947 */ /* 0x000fea0003800000 */
[----:B------:R-:W5:Y:S02]  /*2b90*/  LDG.E.U8 R58, desc[UR36][R66.64+0x11] ;  /* 0x00001124423a7981 */ /* 0x000f64000c1e1100 */
[----:B-----5:R-:W-:-:S05]  /*2ba0*/  PRMT R40, R58, 0x8880, RZ ;  /* 0x000088803a287816 */ /* 0x020fca00000000ff */
[----:B------:R-:W-:-:S07]  /*2bb0*/  IMAD R59, R40, R57, RZ ;  /* 0x00000039283b7224 */ /* 0x000fce00078e02ff */
.L_x_55:
[----:B------:R-:W-:Y:S05]  /*2bc0*/  BSYNC B1 ;  /* 0x0000000000017941 */ /* 0x000fea0003800000 */
.L_x_54:
[----:B------:R-:W-:Y:S01]  /*2bd0*/  @!P5 IMAD R49, R49, R56, R59 ;  /* 0x000000383131d224 */ /* 0x000fe200078e023b */
[----:B------:R-:W-:Y:S04]  /*2be0*/  BSSY B1, `(.L_x_56) ;  /* 0x0000006000017945 */ /* 0x000fe80003800000 */
[----:B------:R0:W-:Y:S01]  /*2bf0*/  @!P5 STG.E.U8 desc[UR36][R10.64+0x11], R49 ;  /* 0x000011310a00d986 */ /* 0x0001e2000c101124 */
[----:B------:R-:W-:Y:S05]  /*2c00*/  @P2 BRA `(.L_x_57) ;  /* 0x00000000000c2947 */ /* 0x000fea0003800000 */
[----:B------:R-:W5:Y:S02]  /*2c10*/  LDG.E.U8 R58, desc[UR36][R14.64+0x10] ;  /* 0x000010240e3a7981 */ /* 0x000f64000c1e1100 */
[----:B-----5:R-:W-:-:S05]  /*2c20*/  PRMT R40, R58, 0x8880, RZ ;  /* 0x000088803a287816 */ /* 0x020fca00000000ff */
[----:B------:R-:W-:-:S07]  /*2c30*/  IMAD R59, R40, R57, RZ ;  /* 0x00000039283b7224 */ /* 0x000fce00078e02ff */
.L_x_57:
[----:B------:R-:W-:Y:S05]  /*2c40*/  BSYNC B1 ;  /* 0x0000000000017941 */ /* 0x000fea0003800000 */
.L_x_56:
[C---:B------:R-:W-:Y:S01]  /*2c50*/  ISETP.LT.OR P4, PT, R3.reuse, 0x12, !P1 ;  /* 0x000000120300780c */ /* 0x040fe20004f81670 */
[----:B--2---:R-:W-:Y:S01]  /*2c60*/  @!P2 IMAD R41, R50, R56, R59 ;  /* 0x000000383229a224 */ /* 0x004fe200078e023b */
[----:B------:R-:W-:Y:S01]  /*2c70*/  BSSY B1, `(.L_x_58) ;  /* 0x000000b000017945 */ /* 0x000fe20003800000 */
[----:B------:R-:W-:Y:S02]  /*2c80*/  ISETP.LT.OR P3, PT, R3, 0x19, !P0 ;  /* 0x000000190300780c */ /* 0x000fe40004761670 */
[----:B------:R-:W-:Y:S01]  /*2c90*/  IADD3 R73, P5, R73, 0x80, RZ ;  /* 0x0000008049497810 */ /* 0x000fe20007fbe0ff */
[----:B------:R2:W-:Y:S01]  /*2ca0*/  @!P2 STG.E.U8 desc[UR36][R8.64+0x10], R41 ;  /* 0x000010290800a986 */ /* 0x0005e2000c101124 */
[C---:B------:R-:W-:Y:S02]  /*2cb0*/  ISETP.LT.OR P2, PT, R3.reuse, 0x19, !P1 ;  /* 0x000000190300780c */ /* 0x040fe40004f41670 */
[C---:B------:R-:W-:Y:S02]  /*2cc0*/  ISETP.LT.OR P0, PT, R3.reuse, 0x1a, !P0 ;  /* 0x0000001a0300780c */ /* 0x040fe40004701670 */
[----:B------:R-:W-:-:S02]  /*2cd0*/  ISETP.LT.OR P1, PT, R3, 0x1a, !P1 ;  /* 0x0000001a0300780c */ /* 0x000fc40004f21670 */
[----:B------:R-:W-:Y:S11]  /*2ce0*/  @P4 BRA `(.L_x_59) ;  /* 0x00000000000c4947 */ /* 0x000ff60003800000 */
[----:B------:R-:W5:Y:S02]  /*2cf0*/  LDG.E.U8 R58, desc[UR36][R14.64+0x11] ;  /* 0x000011240e3a7981 */ /* 0x000f64000c1e1100 */
[----:B-----5:R-:W-:-:S05]  /*2d00*/  PRMT R40, R58, 0x8880, RZ ;  /* 0x000088803a287816 */ /* 0x020fca00000000ff */
[----:B------:R-:W-:-:S07]  /*2d10*/  IMAD R59, R40, R57, RZ ;  /* 0x00000039283b7224 */ /* 0x000fce00078e02ff */
.L_x_59:
[----:B------:R-:W-:Y:S05]  /*2d20*/  BSYNC B1 ;  /* 0x0000000000017941 */ /* 0x000fea0003800000 */
.L_x_58:
[----:B------:R-:W-:Y:S01]  /*2d30*/  @!P4 IMAD R51, R51, R56, R59 ;  /* 0x000000383333c224 */ /* 0x000fe200078e023b */
[----:B------:R-:W-:Y:S04]  /*2d40*/  BSSY B1, `(.L_x_60) ;  /* 0x0000006000017945 */ /* 0x000fe80003800000 */
[----:B------:R0:W-:Y:S01]  /*2d50*/  @!P4 STG.E.U8 desc[UR36][R8.64+0x11], R51 ;  /* 0x000011330800c986 */ /* 0x0001e2000c101124 */
[----:B------:R-:W-:Y:S05]  /*2d60*/  @P3 BRA `(.L_x_61) ;  /* 0x00000000000c3947 */ /* 0x000fea0003800000 */
[----:B------:R-:W5:Y:S02]  /*2d70*/  LDG.E.U8 R58, desc[UR36][R66.64+0x18] ;  /* 0x00001824423a7981 */ /* 0x000f64000c1e1100 */
[----:B-----5:R-:W-:-:S05]  /*2d80*/  PRMT R40, R58, 0x8880, RZ ;  /* 0x000088803a287816 */ /* 0x020fca00000000ff */
[----:B------:R-:W-:-:S07]  /*2d90*/  IMAD R59, R40, R57, RZ ;  /* 0x00000039283b7224 */ /* 0x000fce00078e02ff */
.L_x_61:
[----:B------:R-:W-:Y:S05]  /*2da0*/  BSYNC B1 ;  /* 0x0000000000017941 */ /* 0x000fea0003800000 */
.L_x_60:
[----:B--2---:R-:W-:Y:S01]  /*2db0*/  @!P3 IMAD R41, R52, R56, R59 ;  /* 0x000000383429b224 */ /* 0x004fe200078e023b */
[----:B------:R-:W-:Y:S01]  /*2dc0*/  BSSY B1, `(.L_x_62) ;  /* 0x0000007000017945 */ /* 0x000fe20003800000 */
[----:B------:R-:W-:-:S03]  /*2dd0*/  IMAD.X R63, RZ, RZ, R63, P5 ;  /* 0x000000ffff3f7224 */ /* 0x000fc600028e063f */
[----:B------:R2:W-:Y:S01]  /*2de0*/  @!P3 STG.E.U8 desc[UR36][R10.64+0x18], R41 ;  /* 0x000018290a00b986 */ /* 0x0005e2000c101124 */
[----:B------:R-:W-:Y:S05]  /*2df0*/  @P0 BRA `(.L_x_63) ;  /* 0x00000000000c0947 */ /* 0x000fea0003800000 */
[----:B------:R-:W5:Y:S02]  /*2e00*/  LDG.E.U8 R58, desc[UR36][R66.64+0x19] ;  /* 0x00001924423a7981 */ /* 0x000f64000c1e1100 */
[----:B-----5:R-:W-:-:S05]  /*2e10*/  PRMT R40, R58, 0x8880, RZ ;  /* 0x000088803a287816 */ /* 0x020fca00000000ff */
[----:B------:R-:W-:-:S07]  /*2e20*/  IMAD R59, R40, R57, RZ ;  /* 0x00000039283b7224 */ /* 0x000fce00078e02ff */
.L_x_63:
[----:B------:R-:W-:Y:S05]  /*2e30*/  BSYNC B1 ;  /* 0x0000000000017941 */ /* 0x000fea0003800000 */
.L_x_62:
[----:B------:R-:W-:Y:S01]  /*2e40*/  @!P0 IMAD R53, R53, R56, R59 ;  /* 0x0000003835358224 */ /* 0x000fe200078e023b */
[----:B------:R-:W-:Y:S01]  /*2e50*/  BSSY B1, `(.L_x_64) ;  /* 0x0000007000017945 */ /* 0x000fe20003800000 */
[----:B------:R-:W-:-:S03]  /*2e60*/  IMAD R40, R63, R70, RZ ;  /* 0x000000463f287224 */ /* 0x000fc600078e02ff */
[----:B------:R0:W-:Y:S01]  /*2e70*/  @!P0 STG.E.U8 desc[UR36][R10.64+0x19], R53 ;  /* 0x000019350a008986 */ /* 0x0001e2000c101124 */
[----:B------:R-:W-:Y:S05]  /*2e80*/  @P2 BRA `(.L_x_65) ;  /* 0x00000000000c2947 */ /* 0x000fea0003800000 */
[----:B------:R-:W0:Y:S02]  /*2e90*/  LDG.E.U8 R58, desc[UR36][R14.64+0x18] ;  /* 0x000018240e3a7981 */ /* 0x000e24000c1e1100 */
[----:B012-4-:R-:W-:-:S05]  /*2ea0*/  PRMT R10, R58, 0x8880, RZ ;  /* 0x000088803a0a7816 */ /* 0x017fca00000000ff */
[----:B------:R-:W-:-:S07]  /*2eb0*/  IMAD R59, R10, R57, RZ ;  /* 0x000000390a3b7224 */ /* 0x000fce00078e02ff */
.L_x_65:
[----:B------:R-:W-:Y:S05]  /*2ec0*/  BSYNC B1 ;  /* 0x0000000000017941 */ /* 0x000fea0003800000 */
.L_x_64:
[----:B--2---:R-:W-:Y:S01]  /*2ed0*/  @!P2 IMAD R41, R54, R56, R59 ;  /* 0x000000383629a224 */ /* 0x004fe200078e023b */
[----:B------:R-:W-:Y:S01]  /*2ee0*/  BSSY B1, `(.L_x_66) ;  /* 0x0000009000017945 */ /* 0x000fe20003800000 */
[C---:B---3--:R-:W-:Y:S02]  /*2ef0*/  IMAD R43, R73.reuse, R71, R40 ;  /* 0x00000047492b7224 */ /* 0x048fe400078e0228 */
[CC--:B------:R-:W-:Y:S01]  /*2f00*/  IMAD.WIDE.U32 R60, R73.reuse, R70.reuse, R60 ;  /* 0x00000046493c7225 */ /* 0x0c0fe200078e003c */
[----:B------:R2:W-:Y:S03]  /*2f10*/  @!P2 STG.E.U8 desc[UR36][R8.64+0x18], R41 ;  /* 0x000018290800a986 */ /* 0x0005e6000c101124 */
[----:B01--4-:R-:W-:Y:S01]  /*2f20*/  IMAD.WIDE.U32 R10, R73, R70, R20 ;  /* 0x00000046490a7225 */ /* 0x013fe200078e0014 */
[----:B------:R-:W-:Y:S06]  /*2f30*/  @P1 BRA `(.L_x_67) ;  /* 0x00000000000c1947 */ /* 0x000fec0003800000 */
[----:B------:R-:W3:Y:S02]  /*2f40*/  LDG.E.U8 R58, desc[UR36][R14.64+0x19] ;  /* 0x000019240e3a7981 */ /* 0x000ee4000c1e1100 */
[----:B---3--:R-:W-:-:S05]  /*2f50*/  PRMT R40, R58, 0x8880, RZ ;  /* 0x000088803a287816 */ /* 0x008fca00000000ff */
[----:B------:R-:W-:-:S07]  /*2f60*/  IMAD R59, R40, R57, RZ ;  /* 0x00000039283b7224 */ /* 0x000fce00078e02ff */
.L_x_67:
[----:B------:R-:W-:Y:S05]  /*2f70*/  BSYNC B1 ;  /* 0x0000000000017941 */ /* 0x000fea0003800000 */
.L_x_66:
[----:B------:R-:W-:Y:S01]  /*2f80*/  @!P1 IMAD R55, R55, R56, R59 ;  /* 0x0000003837379224 */ /* 0x000fe200078e023b */
[----:B------:R-:W-:Y:S01]  /*2f90*/  ISETP.GE.AND P2, PT, R72, 0x81, PT ;  /* 0x000000814800780c */ /* 0x000fe20003f46270 */
[----:B------:R-:W-:Y:S01]  /*2fa0*/  BSSY B1, `(.L_x_68) ;  /* 0x000000c000017945 */ /* 0x000fe20003800000 */
[----:B------:R-:W-:Y:S02]  /*2fb0*/  IADD3 R10, P5, R10, R12, RZ ;  /* 0x0000000c0a0a7210 */ /* 0x000fe40007fbe0ff */
[----:B------:R0:W-:Y:S01]  /*2fc0*/  @!P1 STG.E.U8 desc[UR36][R8.64+0x19], R55 ;  /* 0x0000193708009986 */ /* 0x0001e2000c101124 */
[----:B------:R-:W-:Y:S02]  /*2fd0*/  ISETP.LT.OR P1, PT, R3, 0x1, !P2 ;  /* 0x000000010300780c */ /* 0x000fe40005721670 */
[----:B------:R-:W-:Y:S02]  /*2fe0*/  IADD3.X R11, R13, R11, R43, P5, !PT ;  /* 0x0000000b0d0b7210 */ /* 0x000fe40002ffe42b */
[----:B------:R-:W-:-:S02]  /*2ff0*/  ISETP.GE.AND P0, PT, R72, 0x89, PT ;  /* 0x000000894800780c */ /* 0x000fc40003f06270 */
[----:B------:R-:W-:Y:S02]  /*3000*/  IADD3 R12, P4, P3, R64, R12, R60 ;  /* 0x0000000c400c7210 */ /* 0x000fe40007b9e03c */
[----:B------:R-:W-:-:S05]  /*3010*/  ISETP.LT.OR P5, PT, R3, 0x2, !P2 ;  /* 0x000000020300780c */ /* 0x000fca00057a1670 */
[----:B0-----:R-:W-:Y:S08]  /*3020*/  @P1 BRA `(.L_x_69) ;  /* 0x00000000000c1947 */ /* 0x001ff00003800000 */
[----:B------:R-:W2:Y:S02]  /*3030*/  LDG.E.U8 R58, desc[UR36][R10.64] ;  /* 0x000000240a3a7981 */ /* 0x000ea4000c1e1100 */
[----:B--2---:R-:W-:-:S05]  /*3040*/  PRMT R8, R58, 0x8880, RZ ;  /* 0x000088803a087816 */ /* 0x004fca00000000ff */
[----:B------:R-:W-:-:S07]  /*3050*/  IMAD R59, R8, R57, RZ ;  /* 0x00000039083b7224 */ /* 0x000fce00078e02ff */
.L_x_69:
[----:B------:R-:W-:Y:S05]  /*3060*/  BSYNC B1 ;  /* 0x0000000000017941 */ /* 0x000fea0003800000 */
.L_x_68:
[----:B--2---:R-:W-:Y:S01]  /*3070*/  @!P1 IMAD R9, R24, R56, R59 ;  /* 0x0000003818099224 */ /* 0x004fe200078e023b */
[----:B------:R-:W-:Y:S01]  /*3080*/  BSSY B1, `(.L_x_70) ;  /* 0x0000007000017945 */ /* 0x000fe20003800000 */
[----:B------:R-:W-:-:S03]  /*3090*/  IMAD.IADD R60, R43, 0x1, R61 ;  /* 0x000000012b3c7824 */ /* 0x000fc600078e023d */
[----:B------:R0:W-:Y:S01]  /*30a0*/  @!P1 STG.E.U8 desc[UR36][R6.64], R9 ;  /* 0x0000000906009986 */ /* 0x0001e2000c101124 */
[----:B------:R-:W-:Y:S05]  /*30b0*/  @P5 BRA `(.L_x_71) ;  /* 0x00000000000c5947 */ /* 0x000fea0003800000 */
[----:B------:R-:W2:Y:S02]  /*30c0*/  LDG.E.U8 R58, desc[UR36][R10.64+0x1] ;  /* 0x000001240a3a7981 */ /* 0x000ea4000c1e1100 */
[----:B--2---:R-:W-:-:S05]  /*30d0*/  PRMT R8, R58, 0x8880, RZ ;  /* 0x000088803a087816 */ /* 0x004fca00000000ff */
[----:B------:R-:W-:-:S07]  /*30e0*/  IMAD R59, R8, R57, RZ ;  /* 0x00000039083b7224 */ /* 0x000fce00078e02ff */
.L_x_71:
[----:B------:R-:W-:Y:S05]  /*30f0*/  BSYNC B1 ;  /* 0x0000000000017941 */ /* 0x000fea0003800000 */
.L_x_70:
[----:B------:R-:W-:Y:S01]  /*3100*/  ISETP.LT.OR P1, PT, R3, 0x1, !P0 ;  /* 0x000000010300780c */ /* 0x000fe20004721670 */
[----:B------:R-:W-:Y:S01]  /*3110*/  @!P5 IMAD R25, R25, R56, R59 ;  /* 0x000000381919d224 */ /* 0x000fe200078e023b */
[----:B------:R-:W-:Y:S01]  /*3120*/  BSSY B1, `(.L_x_72) ;  /* 0x000000a000017945 */ /* 0x000fe20003800000 */
[----:B------:R-:W-:Y:S02]  /*3130*/  IADD3.X R13, R21, R13, R60, P4, P3 ;  /* 0x0000000d150d7210 */ /* 0x000fe400027e643c */
[C---:B------:R-:W-:Y:S01]  /*3140*/  ISETP.LT.OR P4, PT, R3.reuse, 0x2, !P0 ;  /* 0x000000020300780c */ /* 0x040fe20004781670 */
[----:B------:R1:W-:Y:S01]  /*3150*/  @!P5 STG.E.U8 desc[UR36][R6.64+0x1], R25 ;  /* 0x000001190600d986 */ /* 0x0003e2000c101124 */
[C---:B------:R-:W-:Y:S02]  /*3160*/  ISETP.LT.OR P5, PT, R3.reuse, 0x9, !P2 ;  /* 0x000000090300780c */ /* 0x040fe400057a1670 */
[----:B------:R-:W-:-:S04]  /*3170*/  ISETP.LT.OR P3, PT, R3, 0xa, !P2 ;  /* 0x0000000a0300780c */ /* 0x000fc80005761670 */
[----:B------:R-:W-:Y:S09]  /*3180*/  @P1 BRA `(.L_x_73) ;  /* 0x00000000000c1947 */ /* 0x000ff20003800000 */
[----:B------:R-:W2:Y:S02]  /*3190*/  LDG.E.U8 R58, desc[UR36][R12.64] ;  /* 0x000000240c3a7981 */ /* 0x000ea4000c1e1100 */
[----:B--2---:R-:W-:-:S05]  /*31a0*/  PRMT R8, R58, 0x8880, RZ ;  /* 0x000088803a087816 */ /* 0x004fca00000000ff */
[----:B------:R-:W-:-:S07]  /*31b0*/  IMAD R59, R8, R57, RZ ;  /* 0x00000039083b7224 */ /* 0x000fce00078e02ff */
.L_x_73:
[----:B------:R-:W-:Y:S05]  /*31c0*/  BSYNC B1 ;  /* 0x0000000000017941 */ /* 0x000fea0003800000 */
.L_x_72:
[----:B0-----:R-:W-:Y:S01]  /*31d0*/  @!P1 IMAD R9, R26, R56, R59 ;  /* 0x000000381a099224 */ /* 0x001fe200078e023b */
[----:B------:R-:W-:Y:S04]  /*31e0*/  BSSY B1, `(.L_x_74) ;  /* 0x0000006000017945 */ /* 0x000fe80003800000 */
[----:B------:R0:W-:Y:S01]  /*31f0*/  @!P1 STG.E.U8 desc[UR36][R4.64], R9 ;  /* 0x0000000904009986 */ /* 0x0001e2000c101124 */
[----:B------:R-:W-:Y:S05]  /*3200*/  @P4 BRA `(.L_x_75) ;  /* 0x00000000000c4947 */ /* 0x000fea0003800000 */
[----:B------:R-:W2:Y:S02]  /*3210*/  LDG.E.U8 R58, desc[UR36][R12.64+0x1] ;  /* 0x000001240c3a7981 */ /* 0x000ea4000c1e1100 */
[----:B--2---:R-:W-:-:S05]  /*3220*/  PRMT R8, R58, 0x8880, RZ ;  /* 0x000088803a087816 */ /* 0x004fca00000000ff */
[----:B------:R-:W-:-:S07]  /*3230*/  IMAD R59, R8, R57, RZ ;  /* 0x00000039083b7224 */ /* 0x000fce00078e02ff */
.L_x_75:
[----:B------:R-:W-:Y:S05]  /*3240*/  BSYNC B1 ;  /* 0x0000000000017941 */ /* 0x000fea0003800000 */
.L_x_74:
[----:B------:R-:W-:Y:S01]  /*3250*/  @!P4 IMAD R27, R27, R56, R59 ;  /* 0x000000381b1bc224 */ /* 0x000fe200078e023b */
[----:B------:R-:W-:Y:S04]  /*3260*/  BSSY B1, `(.L_x_76) ;  /* 0x0000006000017945 */ /* 0x000fe80003800000 */
[----:B------:R2:W-:Y:S01]  /*3270*/  @!P4 STG.E.U8 desc[UR36][R4.64+0x1], R27 ;  /* 0x0000011b0400c986 */ /* 0x0005e2000c101124 */
[----:B------:R-:W-:Y:S05]  /*3280*/  @P5 BRA `(.L_x_77) ;  /* 0x00000000000c5947 */ /* 0x000fea0003800000 */
[----:B------:R-:W3:Y:S02]  /*3290*/  LDG.E.U8 R58, desc[UR36][R10.64+0x8] ;  /* 0x000008240a3a7981 */ /* 0x000ee4000c1e1100 */
[----:B---3--:R-:W-:-:S05]  /*32a0*/  PRMT R8, R58, 0x8880, RZ ;  /* 0x000088803a087816 */ /* 0x008fca00000000ff */
[----:B------:R-:W-:-:S07]  /*32b0*/  IMAD R59, R8, R57, RZ ;  /* 0x00000039083b7224 */ /* 0x000fce00078e02ff */
.L_x_77:
[----:B------:R-:W-:Y:S05]  /*32c0*/  BSYNC B1 ;  /* 0x0000000000017941 */ /* 0x000fea0003800000 */
.L_x_76:
[----:B0-----:R-:W-:Y:S01]  /*32d0*/  @!P5 IMAD R9, R28, R56, R59 ;  /* 0x000000381c09d224 */ /* 0x001fe200078e023b */
[----:B------:R-:W-:Y:S04]  /*32e0*/  BSSY B1, `(.L_x_78) ;  /* 0x0000006000017945 */ /* 0x000fe80003800000 */
[----:B------:R0:W-:Y:S01]  /*32f0*/  @!P5 STG.E.U8 desc[UR36][R6.64+0x8], R9 ;  /* 0x000008090600d986 */ /* 0x0001e2000c101124 */
[----:B------:R-:W-:Y:S05]  /*3300*/  @P3 BRA `(.L_x_79) ;  /* 0x00000000000c3947 */ /* 0x000fea0003800000 */
[----:B------:R-:W3:Y:S02]  /*3310*/  LDG.E.U8 R58, desc[UR36][R10.64+0x9] ;  /* 0x000009240a3a7981 */ /* 0x000ee4000c1e1100 */
[----:B---3--:R-:W-:-:S05]  /*3320*/  PRMT R8, R58, 0x8880, RZ ;  /* 0x000088803a087816 */ /* 0x008fca00000000ff */
[----:B------:R-:W-:-:S07]  /*3330*/  IMAD R59, R8, R57, RZ ;  /* 0x00000039083b7224 */ /* 0x000fce00078e02ff */
.L_x_79:
[----:B------:R-:W-:Y:S05]  /*3340*/  BSYNC B1 ;  /* 0x0000000000017941 */ /* 0x000fea0003800000 */
.L_x_78:
[----:B------:R-:W-:Y:S01]  /*3350*/  ISETP.LT.OR P5, PT, R3, 0x9, !P0 ;  /* 0x000000090300780c */ /* 0x000fe200047a1670 */
[----:B------:R-:W-:Y:S01]  /*3360*/  @!P3 IMAD R29, R29, R56, R59 ;  /* 0x000000381d1db224 */ /* 0x000fe200078e023b */
[----:B------:R-:W-:Y:S01]  /*3370*/  BSSY B1, `(.L_x_80) ;  /* 0x0000009000017945 */ /* 0x000fe20003800000 */
[C---:B------:R-:W-:Y:S02]  /*3380*/  ISETP.LT.OR P4, PT, R3.reuse, 0xa, !P0 ;  /* 0x0000000a0300780c */ /* 0x040fe40004781670 */
[C---:B------:R-:W-:Y:S01]  /*3390*/  ISETP.LT.OR P1, PT, R3.reuse, 0x12, !P2 ;  /* 0x000000120300780c */ /* 0x040fe20005721670 */
[----:B------:R3:W-:Y:S01]  /*33a0*/  @!P3 STG.E.U8 desc[UR36][R6.64+0x9], R29 ;  /* 0x0000091d0600b986 */ /* 0x0007e2000c101124 */
[----:B------:R-:W-:-:S06]  /*33b0*/  ISETP.LT.OR P3, PT, R3, 0x11, !P2 ;  /* 0x000000110300780c */ /* 0x000fcc0005761670 */
[----:B------:R-:W-:Y:S07]  /*33c0*/  @P5 BRA `(.L_x_81) ;  /* 0x00000000000c5947 */ /* 0x000fee0003800000 */
[----:B------:R-:W4:Y:S02]  /*33d0*/  LDG.E.U8 R58, desc[UR36][R12.64+0x8] ;  /* 0x000008240c3a7981 */ /* 0x000f24000c1e1100 */
[----:B----4-:R-:W-:-:S05]  /*33e0*/  PRMT R8, R58, 0x8880, RZ ;  /* 0x000088803a087816 */ /* 0x010fca00000000ff */
[----:B------:R-:W-:-:S07]  /*33f0*/  IMAD R59, R8, R57, RZ ;  /* 0x00000039083b7224 */ /* 0x000fce00078e02ff */
.L_x_81:
[----:B------:R-:W-:Y:S05]  /*3400*/  BSYNC B1 ;  /* 0x0000000000017941 */ /* 0x000fea0003800000 */
.L_x_80:
[----:B0-----:R-:W-:Y:S01]  /*3410*/  @!P5 IMAD R9, R30, R56, R59 ;  /* 0x000000381e09d224 */ /* 0x001fe200078e023b */
[----:B------:R-:W-:Y:S04]  /*3420*/  BSSY B1, `(.L_x_82) ;  /* 0x0000006000017945 */ /* 0x000fe80003800000 */
[----:B------:R0:W-:Y:S01]  /*3430*/  @!P5 STG.E.U8 desc[UR36][R4.64+0x8], R9 ;  /* 0x000008090400d986 */ /* 0x0001e2000c101124 */
[----:B------:R-:W-:Y:S05]  /*3440*/  @P4 BRA `(.L_x_83) ;  /* 0x00000000000c4947 */ /* 0x000fea0003800000 */
[----:B------:R-:W4:Y:S02]  /*3450*/  LDG.E.U8 R58, desc[UR36][R12.64+0x9] ;  /* 0x000009240c3a7981 */ /* 0x000f24000c1e1100 */
[----:B----4-:R-:W-:-:S05]  /*3460*/  PRMT R8, R58, 0x8880, RZ ;  /* 0x000088803a087816 */ /* 0x010fca00000000ff */
[----:B------:R-:W-:-:S07]  /*3470*/  IMAD R59, R8, R57, RZ ;  /* 0x00000039083b7224 */ /* 0x000fce00078e02ff */
.L_x_83:
[----:B------:R-:W-:Y:S05]  /*3480*/  BSYNC B1 ;  /* 0x0000000000017941 */ /* 0x000fea0003800000 */
.L_x_82:
[----:B------:R-:W-:Y:S01]  /*3490*/  @!P4 IMAD R31, R31, R56, R59 ;  /* 0x000000381f1fc224 */ /* 0x000fe200078e023b */
[----:B------:R-:W-:Y:S04]  /*34a0*/  BSSY B1, `(.L_x_84) ;  /* 0x0000006000017945 */ /* 0x000fe80003800000 */
[----:B------:R4:W-:Y:S01]  /*34b0*/  @!P4 STG.E.U8 desc[UR36][R4.64+0x9], R31 ;  /* 0x0000091f0400c986 */ /* 0x0009e2000c101124 */
[----:B------:R-:W-:Y:S05]  /*34c0*/  @P3 BRA `(.L_x_85) ;  /* 0x00000000000c3947 */ /* 0x000fea0003800000 */
[----:B------:R-:W5:Y:S02]  /*34d0*/  LDG.E.U8 R58, desc[UR36][R10.64+0x10] ;  /* 0x000010240a3a7981 */ /* 0x000f64000c1e1100 */
[----:B-----5:R-:W-:-:S05]  /*34e0*/  PRMT R8, R58, 0x8880, RZ ;  /* 0x000088803a087816 */ /* 0x020fca00000000ff */
[----:B------:R-:W-:-:S07]  /*34f0*/  IMAD R59, R8, R57, RZ ;  /* 0x00000039083b7224 */ /* 0x000fce00078e02ff */
.L_x_85:
[----:B------:R-:W-:Y:S05]  /*3500*/  BSYNC B1 ;  /* 0x0000000000017941 */ /* 0x000fea0003800000 */
.L_x_84:
[----:B0-----:R-:W-:Y:S01]  /*3510*/  @!P3 IMAD R9, R32, R56, R59 ;  /* 0x000000382009b224 */ /* 0x001fe200078e023b */
[----:B------:R-:W-:Y:S04]  /*3520*/  BSSY B1, `(.L_x_86) ;  /* 0x0000006000017945 */ /* 0x000fe80003800000 */
[----:B------:R0:W-:Y:S01]  /*3530*/  @!P3 STG.E.U8 desc[UR36][R6.64+0x10], R9 ;  /* 0x000010090600b986 */ /* 0x0001e2000c101124 */
[----:B------:R-:W-:Y:S05]  /*3540*/  @P1 BRA `(.L_x_87) ;  /* 0x00000000000c1947 */ /* 0x000fea0003800000 */
[----:B------:R-:W5:Y:S02]  /*3550*/  LDG.E.U8 R58, desc[UR36][R10.64+0x11] ;  /* 0x000011240a3a7981 */ /* 0x000f64000c1e1100 */
[----:B-----5:R-:W-:-:S05]  /*3560*/  PRMT R8, R58, 0x8880, RZ ;  /* 0x000088803a087816 */ /* 0x020fca00000000ff */
[----:B------:R-:W-:-:S07]  /*3570*/  IMAD R59, R8, R57, RZ ;  /* 0x00000039083b7224 */ /* 0x000fce00078e02ff */
.L_x_87:
[----:B------:R-:W-:Y:S05]  /*3580*/  BSYNC B1 ;  /* 0x0000000000017941 */ /* 0x000fea0003800000 */
.L_x_86:
[----:B------:R-:W-:Y:S01]  /*3590*/  ISETP.LT.OR P4, PT, R3, 0x11, !P0 ;  /* 0x000000110300780c */ /* 0x000fe20004781670 */
[----:B------:R-:W-:Y:S01]  /*35a0*/  @!P1 IMAD R33, R33, R56, R59 ;  /* 0x0000003821219224 */ /* 0x000fe200078e023b */
[----:B------:R-:W-:Y:S01]  /*35b0*/  BSSY B1, `(.L_x_88) ;  /* 0x000000a000017945 */ /* 0x000fe20003800000 */
[C---:B------:R-:W-:Y:S02]  /*35c0*/  ISETP.LT.OR P3, PT, R3.reuse, 0x12, !P0 ;  /* 0x000000120300780c */ /* 0x040fe40004761670 */
[C---:B------:R-:W-:Y:S01]  /*35d0*/  ISETP.LT.OR P5, PT, R3.reuse, 0x19, !P0 ;  /* 0x000000190300780c */ /* 0x040fe200047a1670 */
[----:B------:R0:W-:Y:S01]  /*35e0*/  @!P1 STG.E.U8 desc[UR36][R6.64+0x11], R33 ;  /* 0x0000112106009986 */ /* 0x0001e2000c101124 */
[C---:B------:R-:W-:Y:S02]  /*35f0*/  ISETP.LT.OR P1, PT, R3.reuse, 0x19, !P2 ;  /* 0x000000190300780c */ /* 0x040fe40005721670 */
[----:B------:R-:W-:-:S04]  /*3600*/  ISETP.LT.OR P2, PT, R3, 0x1a, !P2 ;  /* 0x0000001a0300780c */ /* 0x000fc80005741670 */
[----:B------:R-:W-:Y:S09]  /*3610*/  @P4 BRA `(.L_x_89) ;  /* 0x00000000000c4947 */ /* 0x000ff20003800000 */
[----:B------:R-:W5:Y:S02]  /*3620*/  LDG.E.U8 R58, desc[UR36][R12.64+0x10] ;  /* 0x000010240c3a7981 */ /* 0x000f64000c1e1100 */
[----:B-----5:R-:W-:-:S05]  /*3630*/  PRMT R8, R58, 0x8880, RZ ;  /* 0x000088803a087816 */ /* 0x020fca00000000ff */
[----:B------:R-:W-:-:S07]  /*3640*/  IMAD R59, R8, R57, RZ ;  /* 0x00000039083b7224 */ /* 0x000fce00078e02ff */
.L_x_89:
[----:B------:R-:W-:Y:S05]  /*3650*/  BSYNC B1 ;  /* 0x0000000000017941 */ /* 0x000fea0003800000 */
.L_x_88:
[----:B0-----:R-:W-:Y:S01]  /*3660*/  @!P4 IMAD R9, R34, R56, R59 ;  /* 0x000000382209c224 */ /* 0x001fe200078e023b */
[----:B------:R-:W-:Y:S04]  /*3670*/  BSSY B1, `(.L_x_90) ;  /* 0x0000006000017945 */ /* 0x000fe80003800000 */
[----:B------:R0:W-:Y:S01]  /*3680*/  @!P4 STG.E.U8 desc[UR36][R4.64+0x10], R9 ;  /* 0x000010090400c986 */ /* 0x0001e2000c101124 */
[----:B------:R-:W-:Y:S05]  /*3690*/  @P3 BRA `(.L_x_91) ;  /* 0x00000000000c3947 */ /* 0x000fea0003800000 */
[----:B------:R-:W5:Y:S02]  /*36a0*/  LDG.E.U8 R58, desc[UR36][R12.64+0x11] ;  /* 0x000011240c3a7981 */ /* 0x000f64000c1e1100 */
[----:B-----5:R-:W-:-:S05]  /*36b0*/  PRMT R8, R58, 0x8880, RZ ;  /* 0x000088803a087816 */ /* 0x020fca00000000ff */
[----:B------:R-:W-:-:S07]  /*36c0*/  IMAD R59, R8, R57, RZ ;  /* 0x00000039083b7224 */ /* 0x000fce00078e02ff */
.L_x_91:
[----:B------:R-:W-:Y:S05]  /*36d0*/  BSYNC B1 ;  /* 0x0000000000017941 */ /* 0x000fea0003800000 */
.L_x_90:
[----:B------:R-:W-:Y:S01]  /*36e0*/  @!P3 IMAD R35, R35, R56, R59 ;  /* 0x000000382323b224 */ /* 0x000fe200078e023b */
[----:B------:R-:W-:Y:S04]  /*36f0*/  BSSY B1, `(.L_x_92) ;  /* 0x0000006000017945 */ /* 0x000fe80003800000 */
[----:B------:R0:W-:Y:S01]  /*3700*/  @!P3 STG.E.U8 desc[UR36][R4.64+0x11], R35 ;  /* 0x000011230400b986 */ /* 0x0001e2000c101124 */
[----:B------:R-:W-:Y:S05]  /*3710*/  @P1 BRA `(.L_x_93) ;  /* 0x00000000000c1947 */ /* 0x000fea0003800000 */
[----:B------:R-:W5:Y:S02]  /*3720*/  LDG.E.U8 R58, desc[UR36][R10.64+0x18] ;  /* 0x000018240a3a7981 */ /* 0x000f64000c1e1100 */
[----:B-----5:R-:W-:-:S05]  /*3730*/  PRMT R8, R58, 0x8880, RZ ;  /* 0x000088803a087816 */ /* 0x020fca00000000ff */
[----:B------:R-:W-:-:S07]  /*3740*/  IMAD R59, R8, R57, RZ ;  /* 0x00000039083b7224 */ /* 0x000fce00078e02ff */
.L_x_93:
[----:B------:R-:W-:Y:S05]  /*3750*/  BSYNC B1 ;  /* 0x0000000000017941 */ /* 0x000fea0003800000 */
.L_x_92:
[----:B0-----:R-:W-:Y:S01]  /*3760*/  @!P1 IMAD R9, R36, R56, R59 ;  /* 0x0000003824099224 */ /* 0x001fe200078e023b */
[----:B------:R-:W-:Y:S04]  /*3770*/  BSSY B1, `(.L_x_94) ;  /* 0x0000006000017945 */ /* 0x000fe80003800000 */
[----:B------:R0:W-:Y:S01]  /*3780*/  @!P1 STG.E.U8 desc[UR36][R6.64+0x18], R9 ;  /* 0x0000180906009986 */ /* 0x0001e2000c101124 */
[----:B------:R-:W-:Y:S05]  /*3790*/  @P2 BRA `(.L_x_95) ;  /* 0x00000000000c2947 */ /* 0x000fea0003800000 */
[----:B------:R-:W5:Y:S02]  /*37a0*/  LDG.E.U8 R58, desc[UR36][R10.64+0x19] ;  /* 0x000019240a3a7981 */ /* 0x000f64000c1e1100 */
[----:B-----5:R-:W-:-:S05]  /*37b0*/  PRMT R8, R58, 0x8880, RZ ;  /* 0x000088803a087816 */ /* 0x020fca00000000ff */
[----:B------:R-:W-:-:S07]  /*37c0*/  IMAD R59, R8, R57, RZ ;  /* 0x00000039083b7224 */ /* 0x000fce00078e02ff */
.L_x_95:
[----:B------:R-:W-:Y:S05]  /*37d0*/  BSYNC B1 ;  /* 0x0000000000017941 */ /* 0x000fea0003800000 */
.L_x_94:
[----:B------:R-:W-:Y:S01]  /*37e0*/  @!P2 IMAD R37, R37, R56, R59 ;  /* 0x000000382525a224 */ /* 0x000fe200078e023b */
[----:B------:R-:W-:Y:S04]  /*37f0*/  BSSY B1, `(.L_x_96) ;  /* 0x0000006000017945 */ /* 0x000fe80003800000 */
[----:B------:R0:W-:Y:S01]  /*3800*/  @!P2 STG.E.U8 desc[UR36][R6.64+0x19], R37 ;  /* 0x000019250600a986 */ /* 0x0001e2000c101124 */
[----:B------:R-:W-:Y:S05]  /*3810*/  @P5 BRA `(.L_x_97) ;  /* 0x00000000000c5947 */ /* 0x000fea0003800000 */
[----:B------:R-:W0:Y:S02]  /*3820*/  LDG.E.U8 R58, desc[UR36][R12.64+0x18] ;  /* 0x000018240c3a7981 */ /* 0x000e24000c1e1100 */
[----:B01-3--:R-:W-:-:S05]  /*3830*/  PRMT R6, R58, 0x8880, RZ ;  /* 0x000088803a067816 */ /* 0x00bfca00000000ff */
[----:B------:R-:W-:-:S07]  /*3840*/  IMAD R59, R6, R57, RZ ;  /* 0x00000039063b7224 */ /* 0x000fce00078e02ff */
.L_x_97:
[----:B------:R-:W-:Y:S05]  /*3850*/  BSYNC B1 ;  /* 0x0000000000017941 */ /* 0x000fea0003800000 */
.L_x_96:
[----:B01-3--:R-:W-:Y:S01]  /*3860*/  @!P5 IMAD R7, R38, R56, R59 ;  /* 0x000000382607d224 */ /* 0x00bfe200078e023b */
[----:B------:R-:W-:Y:S01]  /*3870*/  ISETP.LT.OR P0, PT, R3, 0x1a, !P0 ;  /* 0x0000001a0300780c */ /* 0x000fe20004701670 */
[----:B------:R-:W-:Y:S03]  /*3880*/  BSSY B1, `(.L_x_98) ;  /* 0x0000006000017945 */ /* 0x000fe60003800000 */
[----:B------:R0:W-:Y:S09]  /*3890*/  @!P5 STG.E.U8 desc[UR36][R4.64+0x18], R7 ;  /* 0x000018070400d986 */ /* 0x0001f2000c101124 */
[----:B------:R-:W-:Y:S05]  /*38a0*/  @P0 BRA `(.L_x_99) ;  /* 0x00000000000c0947 */ /* 0x000fea0003800000 */
[----:B------:R-:W3:Y:S02]  /*38b0*/  LDG.E.U8 R58, desc[UR36][R12.64+0x19] ;  /* 0x000019240c3a7981 */ /* 0x000ee4000c1e1100 */
[----:B---3--:R-:W-:-:S05]  /*38c0*/  PRMT R6, R58, 0x8880, RZ ;  /* 0x000088803a067816 */ /* 0x008fca00000000ff */
[----:B------:R-:W-:-:S07]  /*38d0*/  IMAD R59, R6, R57, RZ ;  /* 0x00000039063b7224 */ /* 0x000fce00078e02ff */
.L_x_99:
[----:B------:R-:W-:Y:S05]  /*38e0*/  BSYNC B1 ;  /* 0x0000000000017941 */ /* 0x000fea0003800000 */
.L_x_98:
[----:B------:R-:W-:Y:S01]  /*38f0*/  IMAD R39, R39, R56, R59 ;  /* 0x0000003827277224 */ /* 0x000fe200078e023b */
[----:B------:R-:W-:Y:S06]  /*3900*/  @P0 BRA `(.L_x_100) ;  /* 0x0000000400980947 */ /* 0x000fec0003800000 */
[----:B------:R1:W-:Y:S01]  /*3910*/  STG.E.U8 desc[UR36][R4.64+0x19], R39 ;  /* 0x0000192704007986 */ /* 0x0003e2000c101124 */
[----:B------:R-:W-:Y:S05]  /*3920*/  BRA `(.L_x_100) ;  /* 0x0000000400907947 */ /* 0x000fea0003800000 */
.L_x_35:
[C---:B------:R-:W-:Y:S02]  /*3930*/  ISETP.GE.AND P2, PT, R72.reuse, 0x1, PT ;  /* 0x000000014800780c */ /* 0x040fe40003f46270 */
[----:B------:R-:W-:Y:S02]  /*3940*/  ISETP.GE.AND P0, PT, R72, 0x9, PT ;  /* 0x000000094800780c */ /* 0x000fe40003f06270 */
[C---:B------:R-:W-:Y:S02]  /*3950*/  ISETP.LT.OR P3, PT, R3.reuse, 0x1, !P2 ;  /* 0x000000010300780c */ /* 0x040fe40005761670 */
[C---:B------:R-:W-:Y:S02]  /*3960*/  ISETP.LT.OR P5, PT, R3.reuse, 0x2, !P2 ;  /* 0x000000020300780c */ /* 0x040fe400057a1670 */
[C---:B------:R-:W-:Y:S02]  /*3970*/  ISETP.LT.OR P1, PT, R3.reuse, 0x1, !P0 ;  /* 0x000000010300780c */ /* 0x040fe40004721670 */
[----:B------:R-:W-:-:S07]  /*3980*/  ISETP.LT.OR P4, PT, R3, 0x2, !P0 ;  /* 0x000000020300780c */ /* 0x000fce0004781670 */
[-C--:B------:R-:W-:Y:S02]  /*3990*/  @!P3 IMAD R13, R40, R56.reuse, RZ ;  /* 0x00000038280db224 */ /* 0x080fe400078e02ff */
[-C--:B------:R-:W-:Y:S02]  /*39a0*/  @!P5 IMAD R41, R41, R56.reuse, RZ ;  /* 0x000000382929d224 */ /* 0x080fe400078e02ff */
[-C--:B------:R-:W-:Y:S01]  /*39b0*/  @!P1 IMAD R15, R42, R56.reuse, RZ ;  /* 0x000000382a0f9224 */ /* 0x080fe200078e02ff */
[----:B------:R0:W-:Y:S01]  /*39c0*/  @!P3 STG.E.U8 desc[UR36][R10.64], R13 ;  /* 0x0000000d0a00b986 */ /* 0x0001e2000c101124 */
[----:B------:R-:W-:Y:S01]  /*39d0*/  ISETP.LT.OR P3, PT, R3, 0x9, !P2 ;  /* 0x000000090300780c */ /* 0x000fe20005761670 */
[----:B------:R-:W-:Y:S02]  /*39e0*/  @!P4 IMAD R43, R43, R56, RZ ;  /* 0x000000382b2bc224 */ /* 0x000fe400078e02ff */
[----:B------:R-:W-:Y:S01]  /*39f0*/  @!P5 STG.E.U8 desc[UR36][R10.64+0x1], R41 ;  /* 0x000001290a00d986 */ /* 0x000fe2000c101124 */
[----:B------:R-:W-:-:S03]  /*3a00*/  ISETP.LT.OR P5, PT, R3, 0xa, !P2 ;  /* 0x0000000a0300780c */ /* 0x000fc600057a1670 */
[----:B------:R1:W-:Y:S01]  /*3a10*/  @!P1 STG.E.U8 desc[UR36][R8.64], R15 ;  /* 0x0000000f08009986 */ /* 0x0003e2000c101124 */
[----:B------:R-:W-:-:S03]  /*3a20*/  ISETP.LT.OR P1, PT, R3, 0x9, !P0 ;  /* 0x000000090300780c */ /* 0x000fc60004721670 */
[----:B------:R-:W-:Y:S01]  /*3a30*/  @!P4 STG.E.U8 desc[UR36][R8.64+0x1], R43 ;  /* 0x0000012b0800c986 */ /* 0x000fe2000c101124 */
[----:B------:R-:W-:Y:S01]  /*3a40*/  ISETP.LT.OR P4, PT, R3, 0xa, !P0 ;  /* 0x0000000a0300780c */ /* 0x000fe20004781670 */
[----:B------:R-:W-:-:S04]  /*3a50*/  @!P3 IMAD R21, R44, R56, RZ ;  /* 0x000000382c15b224 */ /* 0x000fc800078e02ff */
[-C--:B------:R-:W-:Y:S01]  /*3a60*/  @!P5 IMAD R45, R45, R56.reuse, RZ ;  /* 0x000000382d2dd224 */ /* 0x080fe200078e02ff */
[----:B------:R2:W-:Y:S01]  /*3a70*/  @!P3 STG.E.U8 desc[UR36][R10.64+0x8], R21 ;  /* 0x000008150a00b986 */ /* 0x0005e2000c101124 */
[C---:B------:R-:W-:Y:S02]  /*3a80*/  ISETP.LT.OR P3, PT, R3.reuse, 0x11, !P2 ;  /* 0x000000110300780c */ /* 0x040fe40005761670 */
[-C--:B0-----:R-:W-:Y:S01]  /*3a90*/  @!P1 IMAD R13, R46, R56.reuse, RZ ;  /* 0x000000382e0d9224 */ /* 0x081fe200078e02ff */
[----:B------:R-:W-:Y:S01]  /*3aa0*/  @!P5 STG.E.U8 desc[UR36][R10.64+0x9], R45 ;  /* 0x0000092d0a00d986 */ /* 0x000fe2000c101124 */
[----:B------:R-:W-:Y:S02]  /*3ab0*/  ISETP.LT.OR P5, PT, R3, 0x12, !P2 ;  /* 0x000000120300780c */ /* 0x000fe400057a1670 */
[----:B------:R-:W-:Y:S01]  /*3ac0*/  @!P4 IMAD R47, R47, R56, RZ ;  /* 0x000000382f2fc224 */ /* 0x000fe200078e02ff */
[----:B------:R0:W-:Y:S01]  /*3ad0*/  @!P1 STG.E.U8 desc[UR36][R8.64+0x8], R13 ;  /* 0x0000080d08009986 */ /* 0x0001e2000c101124 */
[----:B------:R-:W-:-:S03]  /*3ae0*/  ISETP.LT.OR P1, PT, R3, 0x11, !P0 ;  /* 0x000000110300780c */ /* 0x000fc60004721670 */
[----:B------:R-:W-:Y:S01]  /*3af0*/  @!P4 STG.E.U8 desc[UR36][R8.64+0x9], R47 ;  /* 0x0000092f0800c986 */ /* 0x000fe2000c101124 */
[----:B------:R-:W-:Y:S01]  /*3b00*/  ISETP.LT.OR P4, PT, R3, 0x12, !P0 ;  /* 0x000000120300780c */ /* 0x000fe20004781670 */
[----:B-1----:R-:W-:-:S04]  /*3b10*/  @!P3 IMAD R15, R48, R56, RZ ;  /* 0x00000038300fb224 */ /* 0x002fc800078e02ff */
[-C--:B------:R-:W-:Y:S01]  /*3b20*/  @!P5 IMAD R49, R49, R56.reuse, RZ ;  /* 0x000000383131d224 */ /* 0x080fe200078e02ff */
[----:B------:R1:W-:Y:S01]  /*3b30*/  @!P3 STG.E.U8 desc[UR36][R10.64+0x10], R15 ;  /* 0x0000100f0a00b986 */ /* 0x0003e2000c101124 */
[C---:B------:R-:W-:Y:S02]  /*3b40*/  ISETP.LT.OR P3, PT, R3.reuse, 0x19, !P2 ;  /* 0x000000190300780c */ /* 0x040fe40005761670 */
[-C--:B--2---:R-:W-:Y:S01]  /*3b50*/  @!P1 IMAD R21, R50, R56.reuse, RZ ;  /* 0x0000003832159224 */ /* 0x084fe200078e02ff */
[----:B------:R-:W-:Y:S01]  /*3b60*/  @!P5 STG.E.U8 desc[UR36][R10.64+0x11], R49 ;  /* 0x000011310a00d986 */ /* 0x000fe2000c101124 */
[----:B------:R-:W-:Y:S02]  /*3b70*/  ISETP.LT.OR P2, PT, R3, 0x1a, !P2 ;  /* 0x0000001a0300780c */ /* 0x000fe40005741670 */
[----:B------:R-:W-:Y:S01]  /*3b80*/  @!P4 IMAD R51, R51, R56, RZ ;  /* 0x000000383333c224 */ /* 0x000fe200078e02ff */
[----:B------:R2:W-:Y:S01]  /*3b90*/  @!P1 STG.E.U8 desc[UR36][R8.64+0x10], R21 ;  /* 0x0000101508009986 */ /* 0x0005e2000c101124 */
[----:B------:R-:W-:-:S02]  /*3ba0*/  ISETP.GE.AND P1, PT, R72, 0x81, PT ;  /* 0x000000814800780c */ /* 0x000fc40003f26270 */
[C---:B------:R-:W-:Y:S01]  /*3bb0*/  ISETP.LT.OR P5, PT, R3.reuse, 0x19, !P0 ;  /* 0x000000190300780c */ /* 0x040fe200047a1670 */
[----:B------:R-:W-:Y:S01]  /*3bc0*/  @!P4 STG.E.U8 desc[UR36][R8.64+0x11], R51 ;  /* 0x000011330800c986 */ /* 0x000fe2000c101124 */
[C---:B------:R-:W-:Y:S01]  /*3bd0*/  ISETP.LT.OR P0, PT, R3.reuse, 0x1a, !P0 ;  /* 0x0000001a0300780c */ /* 0x040fe20004701670 */
[----:B0-----:R-:W-:Y:S01]  /*3be0*/  @!P3 IMAD R13, R52, R56, RZ ;  /* 0x00000038340db224 */ /* 0x001fe200078e02ff */
[----:B------:R-:W-:-:S03]  /*3bf0*/  ISETP.LT.OR P4, PT, R3, 0x1, !P1 ;  /* 0x000000010300780c */ /* 0x000fc60004f81670 */
[----:B------:R-:W-:Y:S01]  /*3c00*/  @!P2 IMAD R53, R53, R56, RZ ;  /* 0x000000383535a224 */ /* 0x000fe200078e02ff */
[----:B------:R-:W-:Y:S01]  /*3c10*/  @!P3 STG.E.U8 desc[UR36][R10.64+0x18], R13 ;  /* 0x0000180d0a00b986 */ /* 0x000fe2000c101124 */
[----:B------:R-:W-:-:S03]  /*3c20*/  ISETP.LT.OR P3, PT, R3, 0x2, !P1 ;  /* 0x000000020300780c */ /* 0x000fc60004f61670 */
[----:B------:R0:W-:Y:S01]  /*3c30*/  @!P2 STG.E.U8 desc[UR36][R10.64+0x19], R53 ;  /* 0x000019350a00a986 */ /* 0x0001e2000c101124 */
[-C--:B-1----:R-:W-:Y:S01]  /*3c40*/  @!P5 IMAD R15, R54, R56.reuse, RZ ;  /* 0x00000038360fd224 */ /* 0x082fe200078e02ff */
[----:B------:R-:W-:Y:S01]  /*3c50*/  ISETP.GE.AND P2, PT, R72, 0x89, PT ;  /* 0x000000894800780c */ /* 0x000fe20003f46270 */
[-C--:B------:R-:W-:Y:S02]  /*3c60*/  @!P0 IMAD R55, R55, R56.reuse, RZ ;  /* 0x0000003837378224 */ /* 0x080fe400078e02ff */
[----:B--2---:R-:W-:Y:S01]  /*3c70*/  @!P4 IMAD R21, R24, R56, RZ ;  /* 0x000000381815c224 */ /* 0x004fe200078e02ff */
[----:B------:R-:W-:Y:S01]  /*3c80*/  @!P5 STG.E.U8 desc[UR36][R8.64+0x18], R15 ;  /* 0x0000180f0800d986 */ /* 0x000fe2000c101124 */
[----:B------:R-:W-:-:S03]  /*3c90*/  ISETP.LT.OR P5, PT, R3, 0x1, !P2 ;  /* 0x000000010300780c */ /* 0x000fc600057a1670 */
[----:B------:R-:W-:Y:S01]  /*3ca0*/  @!P3 IMAD R25, R25, R56, RZ ;  /* 0x000000381919b224 */ /* 0x000fe200078e02ff */
[----:B------:R-:W-:Y:S01]  /*3cb0*/  @!P0 STG.E.U8 desc[UR36][R8.64+0x19], R55 ;  /* 0x0000193708008986 */ /* 0x000fe2000c101124 */
[----:B------:R-:W-:-:S03]  /*3cc0*/  ISETP.LT.OR P0, PT, R3, 0x2, !P2 ;  /* 0x000000020300780c */ /* 0x000fc60005701670 */
[----:B------:R-:W-:Y:S01]  /*3cd0*/  @!P4 STG.E.U8 desc[UR36][R6.64], R21 ;  /* 0x000000150600c986 */ /* 0x000fe2000c101124 */
[----:B------:R-:W-:-:S03]  /*3ce0*/  ISETP.LT.OR P4, PT, R3, 0x9, !P1 ;  /* 0x000000090300780c */ /* 0x000fc60004f81670 */
[----:B------:R-:W-:Y:S01]  /*3cf0*/  @!P3 STG.E.U8 desc[UR36][R6.64+0x1], R25 ;  /* 0x000001190600b986 */ /* 0x000fe2000c101124 */
[----:B------:R-:W-:Y:S01]  /*3d00*/  ISETP.LT.OR P3, PT, R3, 0xa, !P1 ;  /* 0x0000000a0300780c */ /* 0x000fe20004f61670 */
[----:B0-----:R-:W-:-:S04]  /*3d10*/  @!P5 IMAD R11, R26, R56, RZ ;  /* 0x000000381a0bd224 */ /* 0x001fc800078e02ff */
[-C--:B------:R-:W-:Y:S01]  /*3d20*/  @!P0 IMAD R27, R27, R56.reuse, RZ ;  /* 0x000000381b1b8224 */ /* 0x080fe200078e02ff */
[----:B------:R0:W-:Y:S01]  /*3d30*/  @!P5 STG.E.U8 desc[UR36][R4.64], R11 ;  /* 0x0000000b0400d986 */ /* 0x0001e2000c101124 */
[C---:B------:R-:W-:Y:S02]  /*3d40*/  ISETP.LT.OR P5, PT, R3.reuse, 0x11, !P1 ;  /* 0x000000110300780c */ /* 0x040fe40004fa1670 */
[-C--:B------:R-:W-:Y:S01]  /*3d50*/  @!P4 IMAD R13, R28, R56.reuse, RZ ;  /* 0x000000381c0dc224 */ /* 0x080fe200078e02ff */
[----:B------:R-:W-:Y:S01]  /*3d60*/  @!P0 STG.E.U8 desc[UR36][R4.64+0x1], R27 ;  /* 0x0000011b04008986 */ /* 0x000fe2000c101124 */
[----:B------:R-:W-:Y:S02]  /*3d70*/  ISETP.LT.OR P0, PT, R3, 0x9, !P2 ;  /* 0x000000090300780c */ /* 0x000fe40005701670 */
[----:B------:R-:W-:Y:S01]  /*3d80*/  @!P3 IMAD R29, R29, R56, RZ ;  /* 0x000000381d1db224 */ /* 0x000fe200078e02ff */
[----:B------:R-:W-:Y:S01]  /*3d90*/  @!P4 STG.E.U8 desc[UR36][R6.64+0x8], R13 ;  /* 0x0000080d0600c986 */ /* 0x000fe2000c101124 */
[----:B------:R-:W-:-:S03]  /*3da0*/  ISETP.LT.OR P4, PT, R3, 0xa, !P2 ;  /* 0x0000000a0300780c */ /* 0x000fc60005781670 */
[----:B------:R-:W-:Y:S01]  /*3db0*/  @!P3 STG.E.U8 desc[UR36][R6.64+0x9], R29 ;  /* 0x0000091d0600b986 */ /* 0x000fe2000c101124 */
[----:B------:R-:W-:Y:S01]  /*3dc0*/  ISETP.LT.OR P3, PT, R3, 0x12, !P1 ;  /* 0x000000120300780c */ /* 0x000fe20004f61670 */
[----:B0-----:R-:W-:-:S04]  /*3dd0*/  @!P5 IMAD R11, R32, R56, RZ ;  /* 0x00000038200bd224 */ /* 0x001fc800078e02ff */
[----:B------:R-:W-:-:S04]  /*3de0*/  @!P0 IMAD R9, R30, R56, RZ ;  /* 0x000000381e098224 */ /* 0x000fc800078e02ff */
[-C--:B------:R-:W-:Y:S01]  /*3df0*/  @!P4 IMAD R31, R31, R56.reuse, RZ ;  /* 0x000000381f1fc224 */ /* 0x080fe200078e02ff */
[----:B------:R0:W-:Y:S01]  /*3e00*/  @!P0 STG.E.U8 desc[UR36][R4.64+0x8], R9 ;  /* 0x0000080904008986 */ /* 0x0001e2000c101124 */
[----:B------:R-:W-:Y:S02]  /*3e10*/  ISETP.LT.OR P0, PT, R3, 0x11, !P2 ;  /* 0x000000110300780c */ /* 0x000fe40005701670 */
[----:B------:R-:W-:Y:S01]  /*3e20*/  @!P3 IMAD R33, R33, R56, RZ ;  /* 0x000000382121b224 */ /* 0x000fe200078e02ff */
[----:B------:R-:W-:Y:S01]  /*3e30*/  @!P4 STG.E.U8 desc[UR36][R4.64+0x9], R31 ;  /* 0x0000091f0400c986 */ /* 0x000fe2000c101124 */
[----:B------:R-:W-:-:S03]  /*3e40*/  ISETP.LT.OR P4, PT, R3, 0x12, !P2 ;  /* 0x000000120300780c */ /* 0x000fc60005781670 */
[----:B------:R-:W-:Y:S01]  /*3e50*/  @!P3 STG.E.U8 desc[UR36][R6.64+0x11], R33 ;  /* 0x000011210600b986 */ /* 0x000fe2000c101124 */
[C---:B------:R-:W-:Y:S02]  /*3e60*/  ISETP.LT.OR P3, PT, R3.reuse, 0x19, !P1 ;  /* 0x000000190300780c */ /* 0x040fe40004f61670 */
[C---:B------:R-:W-:Y:S01]  /*3e70*/  ISETP.LT.OR P1, PT, R3.reuse, 0x1a, !P1 ;  /* 0x0000001a0300780c */ /* 0x040fe20004f21670 */
[----:B------:R1:W-:Y:S01]  /*3e80*/  @!P5 STG.E.U8 desc[UR36][R6.64+0x10], R11 ;  /* 0x0000100b0600d986 */ /* 0x0003e2000c101124 */
[C---:B------:R-:W-:Y:S02]  /*3e90*/  ISETP.LT.OR P5, PT, R3.reuse, 0x19, !P2 ;  /* 0x000000190300780c */ /* 0x040fe400057a1670 */
[----:B------:R-:W-:Y:S01]  /*3ea0*/  ISETP.LT.OR P2, PT, R3, 0x1a, !P2 ;  /* 0x0000001a0300780c */ /* 0x000fe20005741670 */
[-C--:B------:R-:W-:Y:S02]  /*3eb0*/  @!P0 IMAD R3, R34, R56.reuse, RZ ;  /* 0x0000003822038224 */ /* 0x080fe400078e02ff */
[----:B------:R-:W-:-:S03]  /*3ec0*/  @!P4 IMAD R35, R35, R56, RZ ;  /* 0x000000382323c224 */ /* 0x000fc600078e02ff */
[----:B------:R3:W-:Y:S01]  /*3ed0*/  @!P0 STG.E.U8 desc[UR36][R4.64+0x10], R3 ;  /* 0x0000100304008986 */ /* 0x0007e2000c101124 */
[-C--:B0-----:R-:W-:Y:S02]  /*3ee0*/  @!P3 IMAD R9, R36, R56.reuse, RZ ;  /* 0x000000382409b224 */ /* 0x081fe400078e02ff */
[-C--:B------:R-:W-:Y:S01]  /*3ef0*/  @!P1 IMAD R37, R37, R56.reuse, RZ ;  /* 0x0000003825259224 */ /* 0x080fe200078e02ff */
[----:B------:R3:W-:Y:S01]  /*3f00*/  @!P4 STG.E.U8 desc[UR36][R4.64+0x11], R35 ;  /* 0x000011230400c986 */ /* 0x0007e2000c101124 */
[-C--:B-1----:R-:W-:Y:S02]  /*3f10*/  @!P5 IMAD R11, R38, R56.reuse, RZ ;  /* 0x00000038260bd224 */ /* 0x082fe400078e02ff */
[----:B------:R-:W-:Y:S01]  /*3f20*/  @!P2 IMAD R39, R39, R56, RZ ;  /* 0x000000382727a224 */ /* 0x000fe200078e02ff */
[----:B------:R3:W-:Y:S04]  /*3f30*/  @!P3 STG.E.U8 desc[UR36][R6.64+0x18], R9 ;  /* 0x000018090600b986 */ /* 0x0007e8000c101124 */
[----:B------:R3:W-:Y:S04]  /*3f40*/  @!P1 STG.E.U8 desc[UR36][R6.64+0x19], R37 ;  /* 0x0000192506009986 */ /* 0x0007e8000c101124 */
[----:B------:R3:W-:Y:S04]  /*3f50*/  @!P5 STG.E.U8 desc[UR36][R4.64+0x18], R11 ;  /* 0x0000180b0400d986 */ /* 0x0007e8000c101124 */
[----:B------:R3:W-:Y:S02]  /*3f60*/  @!P2 STG.E.U8 desc[UR36][R4.64+0x19], R39 ;  /* 0x000019270400a986 */ /* 0x0007e4000c101124 */
.L_x_100:
[----:B------:R-:W-:Y:S05]  /*3f70*/  BSYNC B0 ;  /* 0x0000000000007941 */ /* 0x000fea0003800000 */
.L_x_34:
[----:B------:R-:W-:Y:S01]  /*3f80*/  ULDC UR4, c[0x0][0xc] ;  /* 0x0000030000047ab9 */ /* 0x000fe20000000800 */
[----:B------:R-:W-:Y:S01]  /*3f90*/  ULDC UR5, c[0x0][0x10] ;  /* 0x0000040000057ab9 */ /* 0x000fe20000000800 */
[----:B---3--:R-:W3:Y:S01]  /*3fa0*/  LDC R3, c[0x0][0x14] ;  /* 0x00000500ff037b82 */ /* 0x008ee20000000800 */
[----:B------:R-:W-:Y:S01]  /*3fb0*/  UIMAD.WIDE.U32 UR4, UR4, UR5, URZ ;  /* 0x00000005040472a5 */ /* 0x000fe2000f8e003f */
[----:B------:R-:W-:Y:S02]  /*3fc0*/  IMAD.MOV.U32 R60, RZ, RZ, -0x1 ;  /* 0xffffffffff3c7424 */ /* 0x000fe400078e00ff */
[----:B------:R-:W-:-:S03]  /*3fd0*/  IMAD.MOV.U32 R59, RZ, RZ, -0x1 ;  /* 0xffffffffff3b7424 */ /* 0x000fc600078e00ff */
[----:B---3--:R-:W-:-:S04]  /*3fe0*/  IMAD.WIDE.U32 R16, R3, UR4, R16 ;  /* 0x0000000403107c25 */ /* 0x008fc8000f8e0010 */
[----:B------:R-:W-:Y:S01]  /*3ff0*/  IMAD R3, R3, UR5, RZ ;  /* 0x0000000503037c24 */ /* 0x000fe2000f8e02ff */
[----:B------:R-:W-:Y:S02]  /*4000*/  ULDC.64 UR4, c[0x0][0x650] ;  /* 0x0001940000047ab9 */ /* 0x000fe40000000a00 */
[----:B------:R-:W-:Y:S01]  /*4010*/  ISETP.GE.U32.AND P0, PT, R16, UR4, PT ;  /* 0x0000000410007c0c */ /* 0x000fe2000bf06070 */
[--C-:B------:R-:W-:Y:S01]  /*4020*/  IMAD.IADD R17, R17, 0x1, R3.reuse ;  /* 0x0000000111117824 */ /* 0x100fe200078e0203 */
[----:B------:R-:W-:-:S04]  /*4030*/  PRMT R3, RZ, 0x7610, R3 ;  /* 0x00007610ff037816 */ /* 0x000fc80000000003 */
[----:B------:R-:W-:-:S13]  /*4040*/  ISETP.GE.U32.AND.EX P0, PT, R17, UR5, PT, P0 ;  /* 0x0000000511007c0c */ /* 0x000fda000bf06100 */
[----:B------:R-:W-:Y:S05]  /*4050*/  @P0 BRA `(.L_x_101) ;  /* 0x0000000400640947 */ /* 0x000fea0003800000 */
[----:B------:R-:W3:Y:S01]  /*4060*/  S2R R12, SR_CTAID.X ;  /* 0x00000000000c7919 */ /* 0x000ee20000002500 */
[----:B------:R-:W0:Y:S01]  /*4070*/  LDC.64 R10, c[0x0][0x628] ;  /* 0x00018a00ff0a7b82 */ /* 0x000e220000000a00 */
[----:B------:R-:W-:Y:S01]  /*4080*/  ULDC UR4, c[0x0][0x150] ;  /* 0x0000540000047ab9 */ /* 0x000fe20000000800 */
[----:B------:R-:W-:Y:S01]  /*4090*/  IMAD.MOV.U32 R8, RZ, RZ, R16 ;  /* 0x000000ffff087224 */ /* 0x000fe200078e0010 */
[----:B------:R-:W0:Y:S01]  /*40a0*/  S2R R24, SR_CTAID.Y ;  /* 0x0000000000187919 */ /* 0x000e220000002600 */
[----:B------:R-:W-:-:S04]  /*40b0*/  IMAD.MOV.U32 R9, RZ, RZ, R17 ;  /* 0x000000ffff097224 */ /* 0x000fc800078e0011 */
[----:B------:R-:W1:Y:S08]  /*40c0*/  LDC R21, c[0x0][0x144] ;  /* 0x00005100ff157b82 */ /* 0x000e700000000800 */
[----:B------:R-:W1:Y:S08]  /*40d0*/  LDC R0, c[0x0][0x630] ;  /* 0x00018c00ff007b82 */ /* 0x000e700000000800 */
[----:B------:R-:W1:Y:S01]  /*40e0*/  LDC.64 R14, c[0x0][0x620] ;  /* 0x00018800ff0e7b82 */ /* 0x000e620000000a00 */
[----:B0-----:R-:W-:-:S04]  /*40f0*/  ISETP.NE.U32.AND P0, PT, R10, RZ, PT ;  /* 0x000000ff0a00720c */ /* 0x001fc80003f05070 */
[----:B------:R-:W-:Y:S02]  /*4100*/  ISETP.NE.AND.EX P0, PT, R11, RZ, PT, P0 ;  /* 0x000000ff0b00720c */ /* 0x000fe40003f05300 */
[----:B---3--:R-:W-:-:S05]  /*4110*/  I2FP.F32.U32 R3, R12 ;  /* 0x0000000c00037245 */ /* 0x008fca0000201000 */
[----:B------:R-:W-:-:S04]  /*4120*/  FMUL R3, R3, UR4 ;  /* 0x0000000403037c20 */ /* 0x000fc80008400000 */
[----:B------:R0:W3:Y:S02]  /*4130*/  F2I.U32.TRUNC.NTZ R20, R3 ;  /* 0x0000000300147305 */ /* 0x0000e4000020f000 */
[----:B------:R-:W-:Y:S05]  /*4140*/  @!P0 BRA `(.L_x_102) ;  /* 0x0000000000288947 */ /* 0x000fea0003800000 */
[----:B0-----:R-:W0:Y:S02]  /*4150*/  LDC R3, c[0x0][0x634] ;  /* 0x00018d00ff037b82 */ /* 0x001e240000000800 */
[----:B0-----:R-:W-:-:S05]  /*4160*/  IADD3 R3, P0, R16, R3, RZ ;  /* 0x0000000310037210 */ /* 0x001fca0007f1e0ff */
[----:B------:R-:W-:-:S04]  /*4170*/  IMAD.X R13, RZ, RZ, R17, P0 ;  /* 0x000000ffff0d7224 */ /* 0x000fc800000e0611 */
[----:B-12-4-:R-:W-:-:S04]  /*4180*/  IMAD.WIDE.U32 R4, R13, R10, RZ ;  /* 0x0000000a0d047225 */ /* 0x016fc800078e00ff */
[----:B------:R-:W-:-:S04]  /*4190*/  IMAD.WIDE.U32 R6, P0, R3, R11, R4 ;  /* 0x0000000b03067225 */ /* 0x000fc80007800004 */
[----:B------:R-:W-:-:S04]  /*41a0*/  IMAD.WIDE.U32 R4, R3, R10, RZ ;  /* 0x0000000a03047225 */ /* 0x000fc800078e00ff */
[----:B------:R-:W-:Y:S01]  /*41b0*/  IMAD.X R9, RZ, RZ, RZ, P0 ;  /* 0x000000ffff097224 */ /* 0x000fe200000e06ff */
[----:B------:R-:W-:Y:S01]  /*41c0*/  IADD3 RZ, P0, R5, R6, RZ ;  /* 0x0000000605ff7210 */ /* 0x000fe20007f1e0ff */
[----:B------:R-:W-:-:S04]  /*41d0*/  IMAD.MOV.U32 R8, RZ, RZ, R7 ;  /* 0x000000ffff087224 */ /* 0x000fc800078e0007 */
[----:B------:R-:W-:-:S08]  /*41e0*/  IMAD.WIDE.U32.X R8, R13, R11, R8, P0 ;  /* 0x0000000b0d087225 */ /* 0x000fd000000e0408 */
.L_x_102:
[----:B------:R-:W2:Y:S01]  /*41f0*/  LDC.64 R28, c[0x0][0x640] ;  /* 0x00019000ff1c7b82 */ /* 0x000ea20000000a00 */
[-CC-:B-1----:R-:W-:Y:S01]  /*4200*/  SHF.R.U64 R59, R8, R0.reuse, R9.reuse ;  /* 0x00000000083b7219 */ /* 0x182fe20000001209 */
[----:B---3--:R-:W-:Y:S01]  /*4210*/  IMAD.MOV R20, RZ, RZ, -R20 ;  /* 0x000000ffff147224 */ /* 0x008fe200078e0a14 */
[----:B------:R-:W-:Y:S01]  /*4220*/  SHF.R.U32.HI R0, RZ, R0, R9 ;  /* 0x00000000ff007219 */ /* 0x000fe20000011609 */
[----:B------:R-:W-:Y:S01]  /*4230*/  ULDC UR4, c[0x0][0x154] ;  /* 0x0000550000047ab9 */ /* 0x000fe20000000800 */
[----:B0-----:R-:W-:Y:S01]  /*4240*/  IADD3 R3, P0, RZ, -R59, RZ ;  /* 0x8000003bff037210 */ /* 0x001fe20007f1e0ff */
[----:B------:R-:W-:Y:S02]  /*4250*/  IMAD R21, R21, R20, R12 ;  /* 0x0000001415157224 */ /* 0x000fe400078e020c */
[----:B------:R-:W0:Y:S01]  /*4260*/  LDC R6, c[0x0][0x618] ;  /* 0x00018600ff067b82 */ /* 0x000e220000000800 */
[----:B------:R-:W-:Y:S02]  /*4270*/  IMAD.MOV.U32 R7, RZ, RZ, 0x1 ;  /* 0x00000001ff077424 */ /* 0x000fe400078e00ff */
[----:B--2-4-:R-:W-:-:S04]  /*4280*/  IMAD.X R5, RZ, RZ, ~R0, P0 ;  /* 0x000000ffff057224 */ /* 0x014fc800000e0e00 */
[-C--:B------:R-:W-:Y:S01]  /*4290*/  IMAD R0, R5, R14.reuse, RZ ;  /* 0x0000000e05007224 */ /* 0x080fe200078e02ff */
[----:B------:R-:W1:Y:S01]  /*42a0*/  LDC R8, c[0x0][0x608] ;  /* 0x00018200ff087b82 */ /* 0x000e620000000800 */
[----:B------:R-:W-:-:S04]  /*42b0*/  IMAD.WIDE.U32 R4, R3, R14, R16 ;  /* 0x0000000e03047225 */ /* 0x000fc800078e0010 */
[----:B------:R-:W-:Y:S01]  /*42c0*/  IMAD R3, R3, R15, R0 ;  /* 0x0000000f03037224 */ /* 0x000fe200078e0200 */
[----:B------:R-:W-:Y:S02]  /*42d0*/  I2FP.F32.U32 R0, R24 ;  /* 0x0000001800007245 */ /* 0x000fe40000201000 */
[----:B------:R-:W2:Y:S01]  /*42e0*/  LDC R26, c[0x0][0x658] ;  /* 0x00019600ff1a7b82 */ /* 0x000ea20000000800 */
[----:B------:R-:W-:Y:S01]  /*42f0*/  IMAD.IADD R3, R5, 0x1, R3 ;  /* 0x0000000105037824 */ /* 0x000fe200078e0203 */
[----:B------:R-:W-:Y:S01]  /*4300*/  ISETP.NE.U32.AND P0, PT, R28, RZ, PT ;  /* 0x000000ff1c00720c */ /* 0x000fe20003f05070 */
[----:B------:R-:W-:Y:S01]  /*4310*/  FMUL R0, R0, UR4 ;  /* 0x0000000400007c20 */ /* 0x000fe20008400000 */
[----:B------:R-:W-:Y:S02]  /*4320*/  IMAD.MOV.U32 R5, RZ, RZ, -0x1 ;  /* 0xffffffffff057424 */ /* 0x000fe400078e00ff */
[----:B------:R-:W-:Y:S01]  /*4330*/  ISETP.NE.AND.EX P0, PT, R29, RZ, PT, P0 ;  /* 0x000000ff1d00720c */ /* 0x000fe20003f05300 */
[----:B------:R3:W4:Y:S01]  /*4340*/  F2I.U32.TRUNC.NTZ R13, R0 ;  /* 0x00000000000d7305 */ /* 0x000722000020f000 */
[----:B------:R-:W3:Y:S01]  /*4350*/  LDC R15, c[0x0][0x148] ;  /* 0x00005200ff0f7b82 */ /* 0x000ee20000000800 */
[----:B0-----:R-:W-:-:S02]  /*4360*/  SHF.R.U64 R12, R4, R6, R3 ;  /* 0x00000006040c7219 */ /* 0x001fc40000001203 */
[----:B------:R-:W-:-:S05]  /*4370*/  SHF.R.U32.HI R3, RZ, R6, R3 ;  /* 0x00000006ff037219 */ /* 0x000fca0000011603 */
[----:B------:R-:W0:Y:S01]  /*4380*/  LDC R20, c[0x0][0x600] ;  /* 0x00018000ff147b82 */ /* 0x000e220000000800 */
[-CC-:B-1----:R-:W-:Y:S02]  /*4390*/  SHF.R.U64 R10, R12, R8.reuse, R3.reuse ;  /* 0x000000080c0a7219 */ /* 0x182fe40000001203 */
[----:B------:R-:W-:-:S05]  /*43a0*/  SHF.R.U32.HI R3, RZ, R8, R3 ;  /* 0x00000008ff037219 */ /* 0x000fca0000011603 */
[----:B------:R-:W1:Y:S01]  /*43b0*/  LDC R27, c[0x0][0x648] ;  /* 0x00019200ff1b7b82 */ /* 0x000e620000000800 */
[-C--:B--2---:R-:W-:Y:S02]  /*43c0*/  SHF.L.U32 R4, R5, R26.reuse, RZ ;  /* 0x0000001a05047219 */ /* 0x084fe400000006ff */
[-CC-:B------:R-:W-:Y:S02]  /*43d0*/  SHF.R.U64 R14, R10, R26.reuse, R3.reuse ;  /* 0x0000001a0a0e7219 */ /* 0x180fe40000001203 */
[----:B------:R-:W-:Y:S02]  /*43e0*/  SHF.R.U32.HI R5, RZ, R26, R3 ;  /* 0x0000001aff057219 */ /* 0x000fe40000011603 */
[----:B------:R-:W-:Y:S01]  /*43f0*/  LOP3.LUT R25, RZ, R4, RZ, 0x33, !PT ;  /* 0x00000004ff197212 */ /* 0x000fe200078e33ff */
[----:B------:R-:W2:Y:S01]  /*4400*/  LDC R30, c[0x0][0x638] ;  /* 0x00018e00ff1e7b82 */ /* 0x000ea20000000800 */
[----:B------:R-:W-:Y:S01]  /*4410*/  SHF.L.U32 R26, R7, R26, RZ ;  /* 0x0000001a071a7219 */ /* 0x000fe200000006ff */
[----:B------:R-:W-:-:S06]  /*4420*/  IMAD.MOV.U32 R4, RZ, RZ, R14 ;  /* 0x000000ffff047224 */ /* 0x000fcc00078e000e */
[----:B------:R-:W0:Y:S01]  /*4430*/  LDC R31, c[0x0][0x610] ;  /* 0x00018400ff1f7b82 */ /* 0x000e220000000800 */
[----:B----4-:R-:W-:Y:S05]  /*4440*/  @!P0 BRA `(.L_x_103) ;  /* 0x0000000000288947 */ /* 0x010fea0003800000 */
        /* <DEDUP_REMOVED lines=10> */
.L_x_103:
[----:B------:R-:W-:Y:S01]  /*44f0*/  ISETP.NE.AND P0, PT, R2, 0x1, PT ;  /* 0x000000010200780c */ /* 0x000fe20003f05270 */
[----:B0-----:R-:W-:Y:S01]  /*4500*/  VIADD R7, R20, 0xffffffff ;  /* 0xffffffff14077836 */ /* 0x001fe20000000000 */
[----:B-1-3--:R-:W-:Y:S01]  /*4510*/  SHF.R.U64 R0, R4, R27, R5 ;  /* 0x0000001b04007219 */ /* 0x00afe20000001205 */
[----:B------:R-:W-:Y:S01]  /*4520*/  IMAD.MOV R13, RZ, RZ, -R13 ;  /* 0x000000ffff0d7224 */ /* 0x000fe200078e0a0d */
[----:B------:R-:W-:Y:S01]  /*4530*/  LOP3.LUT R5, R10, R25, RZ, 0xc0, !PT ;  /* 0x000000190a057212 */ /* 0x000fe200078ec0ff */
[----:B------:R-:W-:Y:S01]  /*4540*/  IMAD.MOV.U32 R4, RZ, RZ, 0x1 ;  /* 0x00000001ff047424 */ /* 0x000fe200078e00ff */
[----:B------:R-:W-:Y:S01]  /*4550*/  LOP3.LUT R12, R12, R7, RZ, 0xc0, !PT ;  /* 0x000000070c0c7212 */ /* 0x000fe200078ec0ff */
[----:B------:R-:W-:Y:S02]  /*4560*/  IMAD.MOV R3, RZ, RZ, -R0 ;  /* 0x000000ffff037224 */ /* 0x000fe400078e0a00 */
[----:B------:R-:W-:Y:S02]  /*4570*/  IMAD R0, R26, R0, R5 ;  /* 0x000000001a007224 */ /* 0x000fe400078e0205 */
[----:B--2---:R-:W-:-:S02]  /*4580*/  IMAD R3, R3, R30, R14 ;  /* 0x0000001e03037224 */ /* 0x004fc400078e020e */
[----:B------:R-:W-:Y:S02]  /*4590*/  @P0 IMAD R21, R15, R13, R24 ;  /* 0x0000000d0f150224 */ /* 0x000fe400078e0218 */
[----:B------:R-:W-:Y:S01]  /*45a0*/  IMAD R5, R3, R20, R12 ;  /* 0x0000001403057224 */ /* 0x000fe200078e020c */
[----:B------:R-:W-:Y:S01]  /*45b0*/  PRMT R3, R4, 0x7610, R3 ;  /* 0x0000761004037816 */ /* 0x000fe20000000003 */
[----:B------:R-:W-:-:S05]  /*45c0*/  IMAD R0, R0, R31, R21 ;  /* 0x0000001f00007224 */ /* 0x000fca00078e0215 */
[----:B------:R-:W-:Y:S02]  /*45d0*/  SEL R60, R5, R0, !P0 ;  /* 0x00000000053c7207 */ /* 0x000fe40004000000 */
[----:B------:R-:W-:-:S07]  /*45e0*/  SEL R0, R0, R5, !P0 ;  /* 0x0000000500007207 */ /* 0x000fce0004000000 */
.L_x_101:
[----:B------:R-:W-:Y:S01]  /*45f0*/  LOP3.LUT P0, RZ, R3, 0xff, RZ, 0xc0, !PT ;  /* 0x000000ff03ff7812 */ /* 0x000fe2000780c0ff */
[----:B------:R-:W-:-:S12]  /*4600*/  IMAD.MOV.U32 R62, RZ, RZ, R0 ;  /* 0x000000ffff3e7224 */ /* 0x000fd800078e0000 */
[----:B------:R-:W-:Y:S05]  /*4610*/  @P0 BRA `(.L_x_104) ;  /* 0xffffffcc00000947 */ /* 0x000fea000383ffff */
[----:B------:R-:W-:Y:S05]  /*4620*/  EXIT ;  /* 0x000000000000794d */ /* 0x000fea0003800000 */
.L_x_7:
[----:B0-----:R-:W-:Y:S01]  /*4630*/  ULDC.64 UR4, c[0x0][0x650] ;  /* 0x0001940000047ab9 */ /* 0x001fe20000000a00 */
        /* <DEDUP_REMOVED lines=25> */
.L_x_106:
[----:B------:R-:W0:Y:S01]  /*47d0*/  LDC.64 R28, c[0x0][0x640] ;  /* 0x00019000ff1c7b82 */ /* 0x000e220000000a00 */
[-CC-:B------:R-:W-:Y:S01]  /*47e0*/  SHF.R.U64 R22, R12, R6.reuse, R13.reuse ;  /* 0x000000060c167219 */ /* 0x180fe2000000120d */
[----:B------:R-:W-:Y:S01]  /*47f0*/  IMAD.MOV.U32 R30, RZ, RZ, 0x1 ;  /* 0x00000001ff1e7424 */ /* 0x000fe200078e00ff */
[----:B------:R-:W-:Y:S02]  /*4800*/  SHF.R.U32.HI R6, RZ, R6, R13 ;  /* 0x00000006ff067219 */ /* 0x000fe4000001160d */
        /* <DEDUP_REMOVED lines=8> */
[----:B------:R-:W-:Y:S01]  /*4890*/  IMAD.IADD R9, R9, 0x1, R11 ;  /* 0x0000000109097824 */ /* 0x000fe200078e020b */
[----:B0-----:R-:W-:-:S04]  /*48a0*/  ISETP.NE.U32.AND P0, PT, R28, RZ, PT ;  /* 0x000000ff1c00720c */ /* 0x001fc80003f05070 */
[----:B------:R-:W-:Y:S02]  /*48b0*/  ISETP.NE.AND.EX P0, PT, R29, RZ, PT, P0 ;  /* 0x000000ff1d00720c */ /* 0x000fe40003f05300 */
[----:B------:R-:W0:Y:S01]  /*48c0*/  LDC R20, c[0x0][0x600] ;  /* 0x00018000ff147b82 */ /* 0x000e220000000800 */
[-CC-:B-1----:R-:W-:Y:S01]  /*48d0*/  SHF.R.U64 R14, R8, R10.reuse, R9.reuse ;  /* 0x0000000a080e7219 */ /* 0x182fe20000001209 */
[----:B------:R-:W-:Y:S01]  /*48e0*/  IMAD.MOV.U32 R8, RZ, RZ, -0x1 ;  /* 0xffffffffff087424 */ /* 0x000fe200078e00ff */
[----:B------:R-:W-:-:S05]  /*48f0*/  SHF.R.U32.HI R9, RZ, R10, R9 ;  /* 0x0000000aff097219 */ /* 0x000fca0000011609 */
[----:B------:R-:W1:Y:S01]  /*4900*/  LDC R26, c[0x0][0x648] ;  /* 0x00019200ff1a7b82 */ /* 0x000e620000000800 */
[-CC-:B--2---:R-:W-:Y:S02]  /*4910*/  SHF.R.U64 R21, R14, R12.reuse, R9.reuse ;  /* 0x0000000c0e157219 */ /* 0x184fe40000001209 */
[----:B------:R-:W-:-:S05]  /*4920*/  SHF.R.U32.HI R6, RZ, R12, R9 ;  /* 0x0000000cff067219 */ /* 0x000fca0000011609 */
[----:B------:R-:W2:Y:S01]  /*4930*/  LDC R27, c[0x0][0x638] ;  /* 0x00018e00ff1b7b82 */ /* 0x000ea20000000800 */
[-C--:B---3--:R-:W-:Y:S02]  /*4940*/  SHF.L.U32 R8, R8, R25.reuse, RZ ;  /* 0x0000001908087219 */ /* 0x088fe400000006ff */
[-CC-:B------:R-:W-:Y:S02]  /*4950*/  SHF.R.U64 R23, R21, R25.reuse, R6.reuse ;  /* 0x0000001915177219 */ /* 0x180fe40000001206 */
[----:B------:R-:W-:Y:S02]  /*4960*/  LOP3.LUT R32, RZ, R8, RZ, 0x33, !PT ;  /* 0x00000008ff207212 */ /* 0x000fe400078e33ff */
[----:B------:R-:W-:Y:S01]  /*4970*/  SHF.R.U32.HI R9, RZ, R25, R6 ;  /* 0x00000019ff097219 */ /* 0x000fe20000011606 */
[----:B------:R-:W3:Y:S01]  /*4980*/  LDC R31, c[0x0][0x610] ;  /* 0x00018400ff1f7b82 */ /* 0x000ee20000000800 */
[----:B------:R-:W-:Y:S01]  /*4990*/  IMAD.MOV.U32 R8, RZ, RZ, R23 ;  /* 0x000000ffff087224 */ /* 0x000fe200078e0017 */
[----:B------:R-:W-:Y:S06]  /*49a0*/  @!P0 BRA `(.L_x_107) ;  /* 0x0000000000288947 */ /* 0x000fec0003800000 */
        /* <DEDUP_REMOVED lines=10> */
.L_x_107:
[----:B------:R-:W-:Y:S02]  /*4a50*/  ISETP.NE.AND P0, PT, R2, 0x1, PT ;  /* 0x000000010200780c */ /* 0x000fe40003f05270 */
[----:B-1----:R-:W-:Y:S01]  /*4a60*/  SHF.R.U64 R6, R8, R26, R9 ;  /* 0x0000001a08067219 */ /* 0x002fe20000001209 */
[----:B0-----:R-:W-:Y:S01]  /*4a70*/  VIADD R9, R20, 0xffffffff ;  /* 0xffffffff14097836 */ /* 0x001fe20000000000 */
[----:B------:R-:W-:Y:S02]  /*4a80*/  SHF.L.U32 R30, R30, R25, RZ ;  /* 0x000000191e1e7219 */ /* 0x000fe400000006ff */
[----:B------:R-:W-:Y:S01]  /*4a90*/  LOP3.LUT R5, R21, R32, RZ, 0xc0, !PT ;  /* 0x0000002015057212 */ /* 0x000fe200078ec0ff */
[----:B------:R-:W-:-:S04]  /*4aa0*/  IMAD.MOV R8, RZ, RZ, -R6 ;  /* 0x000000ffff087224 */ /* 0x000fc800078e0a06 */
[----:B------:R-:W-:Y:S01]  /*4ab0*/  IMAD R6, R30, R6, R5 ;  /* 0x000000061e067224 */ /* 0x000fe200078e0205 */
[----:B------:R-:W-:Y:S01]  /*4ac0*/  LOP3.LUT R5, R14, R9, RZ, 0xc0, !PT ;  /* 0x000000090e057212 */ /* 0x000fe200078ec0ff */
[----:B------:R-:W-:Y:S02]  /*4ad0*/  @P0 IMAD R3, R7, R24, R4 ;  /* 0x0000001807030224 */ /* 0x000fe400078e0204 */
[----:B--2---:R-:W-:Y:S02]  /*4ae0*/  IMAD R4, R8, R27, R23 ;  /* 0x0000001b08047224 */ /* 0x004fe400078e0217 */
[----:B---3--:R-:W-:Y:S02]  /*4af0*/  IMAD R3, R6, R31, R3 ;  /* 0x0000001f06037224 */ /* 0x008fe400078e0203 */
[----:B------:R-:W-:Y:S02]  /*4b00*/  IMAD R4, R4, R20, R5 ;  /* 0x0000001404047224 */ /* 0x000fe400078e0205 */
[----:B------:R-:W-:-:S02]  /*4b10*/  IMAD.MOV.U32 R8, RZ, RZ, 0x1 ;  /* 0x00000001ff087424 */ /* 0x000fc400078e00ff */
[----:B------:R-:W-:Y:S01]  /*4b20*/  IMAD.MOV.U32 R6, RZ, RZ, R22 ;  /* 0x000000ffff067224 */ /* 0x000fe200078e0016 */
[----:B------:R-:W-:Y:S02]  /*4b30*/  SEL R20, R4, R3, !P0 ;  /* 0x0000000304147207 */ /* 0x000fe40004000000 */
[----:B------:R-:W-:-:S07]  /*4b40*/  SEL R21, R3, R4, !P0 ;  /* 0x0000000403157207 */ /* 0x000fce0004000000 */
.L_x_105:
[----:B------:R-:W-:-:S08]  /*4b50*/  NOP ;  /* 0x0000000000007918 */ /* 0x000fd00000000000 */
[----:B------:R-:W0:-:S00]  /*4b60*/  USETMAXREG.DEALLOC.CTAPOOL 0x28 ;  /* 0x00000028000079c8 */ /* 0x000e0000080e0500 */
[----:B0-----:R-:W-:-:S13]  /*4b70*/  ISETP.NE.AND P0, PT, R0, RZ, PT ;  /* 0x000000ff0000720c */ /* 0x001fda0003f05270 */
[----:B------:R-:W-:Y:S05]  /*4b80*/  @P0 EXIT ;  /* 0x000000000000094d */ /* 0x000fea0003800000 */
[----:B------:R-:W-:Y:S01]  /*4b90*/  LOP3.LUT P0, RZ, R8, 0xff, RZ, 0xc0, !PT ;  /* 0x000000ff08ff7812 */ /* 0x000fe2000780c0ff */
[----:B------:R-:W-:Y:S02]  /*4ba0*/  IMAD.MOV.U32 R0, RZ, RZ, 0x1 ;  /* 0x00000001ff007424 */ /* 0x000fe400078e00ff */
[----:B------:R-:W-:-:S10]  /*4bb0*/  IMAD.MOV.U32 R3, RZ, RZ, RZ ;  /* 0x000000ffff037224 */ /* 0x000fd400078e00ff */
[----:B------:R-:W-:Y:S05]  /*4bc0*/  @!P0 BRA `(.L_x_108) ;  /* 0x0000000c00488947 */ /* 0x000fea0003800000 */
[----:B------:R-:W0:Y:S01]  /*4bd0*/  LDC R0, c[0x0][0x28c] ;  /* 0x0000a300ff007b82 */ /* 0x000e220000000800 */
[----:B------:R-:W1:Y:S01]  /*4be0*/  S2R R11, SR_CgaCtaId ;  /* 0x00000000000b7919 */ /* 0x000e620000008800 */
[----:B------:R-:W-:Y:S01]  /*4bf0*/  ULDC UR5, c[0x0][0x658] ;  /* 0x0001960000057ab9 */ /* 0x000fe20000000800 */
[----:B------:R-:W-:Y:S01]  /*4c00*/  UMOV UR7, 0xffffffff ;  /* 0xffffffff00077882 */ /* 0x000fe20000000000 */
[----:B------:R-:W-:Y:S01]  /*4c10*/  ULDC UR6, c[0x0][0xc] ;  /* 0x0000030000067ab9 */ /* 0x000fe20000000800 */
[----:B------:R-:W-:Y:S01]  /*4c20*/  USHF.L.U32 UR8, UR7, UR5, URZ ;  /* 0x0000000507087299 */ /* 0x000fe2000800063f */
[----:B------:R-:W-:Y:S01]  /*4c30*/  BSSY B0, `(.L_x_108) ;  /* 0x00000cb000007945 */ /* 0x000fe20003800000 */
[----:B------:R-:W-:Y:S01]  /*4c40*/  UMOV UR9, 0x1 ;  /* 0x0000000100097882 */ /* 0x000fe20000000000 */
[----:B------:R-:W-:Y:S01]  /*4c50*/  ULDC UR7, c[0x0][0x10] ;  /* 0x0000040000077ab9 */ /* 0x000fe20000000800 */
[----:B------:R-:W-:Y:S01]  /*4c60*/  USHF.L.U32 UR18, UR9, UR5, URZ ;  /* 0x0000000509127299 */ /* 0x000fe2000800063f */
[----:B------:R-:W-:Y:S01]  /*4c70*/  IMAD.MOV.U32 R9, RZ, RZ, 0x1 ;  /* 0x00000001ff097424 */ /* 0x000fe200078e00ff */
[----:B------:R-:W-:Y:S01]  /*4c80*/  UIMAD.WIDE.U32 UR6, UR6, UR7, URZ ;  /* 0x00000007060672a5 */ /* 0x000fe2000f8e003f */
[----:B------:R-:W-:Y:S01]  /*4c90*/  LOP3.LUT R8, R19, 0x2, RZ, 0xfc, !PT ;  /* 0x0000000213087812 */ /* 0x000fe200078efcff */
[----:B------:R-:W-:Y:S01]  /*4ca0*/  ULDC UR5, c[0x0][0x14] ;  /* 0x0000050000057ab9 */ /* 0x000fe20000000800 */
[----:B------:R-:W-:Y:S01]  /*4cb0*/  ULDC UR4, c[0x0][0x600] ;  /* 0x0001800000047ab9 */ /* 0x000fe20000000800 */
[----:B------:R-:W-:-:S02]  /*4cc0*/  UIMAD.WIDE.U32 UR22, UR6, UR5, URZ ;  /* 0x00000005061672a5 */ /* 0x000fc4000f8e003f */
[----:B------:R-:W-:Y:S02]  /*4cd0*/  UIMAD UR13, UR7, UR5, URZ ;  /* 0x00000005070d72a4 */ /* 0x000fe4000f8e023f */
[----:B------:R-:W-:Y:S02]  /*4ce0*/  UIADD3 UR4, UR4, -0x1, URZ ;  /* 0xffffffff04047890 */ /* 0x000fe4000fffe03f */
[----:B------:R-:W-:Y:S02]  /*4cf0*/  ULOP3.LUT UR17, URZ, UR8, URZ, 0x33, !UPT ;  /* 0x000000083f117292 */ /* 0x000fe4000f8e333f */
[----:B------:R-:W-:Y:S01]  /*4d00*/  UIADD3 UR13, UR23, UR13, URZ ;  /* 0x0000000d170d7290 */ /* 0x000fe2000fffe03f */
[----:B0-----:R-:W-:Y:S01]  /*4d10*/  VIADD R0, R0, 0x7f ;  /* 0x0000007f00007836 */ /* 0x001fe20000000000 */
[----:B------:R-:W-:-:S04]  /*4d20*/  ULDC.64 UR24, c[0x0][0x198] ;  /* 0x0000660000187ab9 */ /* 0x000fc80000000a00 */
[----:B------:R-:W-:-:S04]  /*4d30*/  SHF.R.S32.HI R3, RZ, 0x1f, R0 ;  /* 0x0000001fff037819 */ /* 0x000fc80000011400 */
[----:B------:R-:W-:Y:S01]  /*4d40*/  LEA.HI R10, R3, R0, RZ, 0x7 ;  /* 0x00000000030a7211 */ /* 0x000fe200078f38ff */
[C---:B-1----:R-:W-:Y:S02]  /*4d50*/  IMAD.SHL.U32 R4, R11.reuse, 0x800, RZ ;  /* 0x000008000b047824 */ /* 0x042fe400078e00ff */
[----:B------:R-:W-:Y:S01]  /*4d60*/  IMAD.SHL.U32 R11, R11, 0x10, RZ ;  /* 0x000000100b0b7824 */ /* 0x000fe200078e00ff */
[----:B------:R-:W-:Y:S01]  /*4d70*/  SHF.R.S32.HI R10, RZ, 0x7, R10 ;  /* 0x00000007ff0a7819 */ /* 0x000fe2000001140a */
[----:B------:R-:W-:Y:S01]  /*4d80*/  IMAD.MOV.U32 R0, RZ, RZ, 0x1 ;  /* 0x00000001ff007424 */ /* 0x000fe200078e00ff */
[----:B------:R-:W-:Y:S01]  /*4d90*/  LOP3.LUT R4, R4, 0x800, RZ, 0xc0, !PT ;  /* 0x0000080004047812 */ /* 0x000fe200078ec0ff */
[----:B------:R-:W-:Y:S01]  /*4da0*/  IMAD.MOV.U32 R3, RZ, RZ, RZ ;  /* 0x000000ffff037224 */ /* 0x000fe200078e00ff */
[----:B------:R-:W-:Y:S01]  /*4db0*/  LOP3.LUT R11, R11, 0x10, RZ, 0xc0, !PT ;  /* 0x000000100b0b7812 */ /* 0x000fe200078ec0ff */
[----:B------:R-:W-:Y:S01]  /*4dc0*/  VIADD R13, R10, 0x1 ;  /* 0x000000010a0d7836 */ /* 0x000fe20000000000 */
[----:B------:R-:W-:-:S07]  /*4dd0*/  LOP3.LUT R12, R4, 0x30180, RZ, 0xfc, !PT ;  /* 0x00030180040c7812 */ /* 0x000fce00078efcff */
.L_x_119:
[----:B------:R-:W-:-:S03]  /*4de0*/  UMOV UR5, 0xffffffff ;  /* 0xffffffff00057882 */ /* 0x000fc60000000000 */
[----:B------:R-:W-:Y:S05]  /*4df0*/  BRA.DIV UR5, `(.L_x_109) ;  /* 0x0000000e05ec7947 */ /* 0x000fea000b800000 */
[----:B------:R-:W-:-:S13]  /*4e00*/  ELECT P6, URZ, PT ;  /* 0x00000000003f782f */ /* 0x000fda00038c0000 */
.L_x_132:
[----:B------:R-:W0:Y:S01]  /*4e10*/  LDC R4, c[0x0][0x28c] ;  /* 0x0000a300ff047b82 */ /* 0x000e220000000800 */
[----:B------:R-:W-:Y:S01]  /*4e20*/  BSSY B1, `(.L_x_110) ;  /* 0x0000038000017945 */ /* 0x000fe20003800000 */
[----:B0-----:R-:W-:-:S13]  /*4e30*/  ISETP.LT.OR P6, PT, R4, 0x1, !P6 ;  /* 0x000000010400780c */ /* 0x001fda00077c1670 */
[----:B------:R-:W-:Y:S05]  /*4e40*/  @P6 BRA `(.L_x_111) ;  /* 0x0000000000d46947 */ /* 0x000fea0003800000 */
[----:B------:R-:W-:Y:S02]  /*4e50*/  IMAD R20, R20, 0x20, R11 ;  /* 0x0000002014147824 */ /* 0x000fe400078e020b */
[----:B------:R-:W-:Y:S02]  /*4e60*/  IMAD.SHL.U32 R21, R21, 0x100, RZ ;  /* 0x0000010015157824 */ /* 0x000fe400078e00ff */
[----:B------:R-:W-:Y:S02]  /*4e70*/  IMAD.MOV.U32 R24, RZ, RZ, RZ ;  /* 0x000000ffff187224 */ /* 0x000fe400078e00ff */
[----:B------:R-:W-:Y:S02]  /*4e80*/  IMAD.MOV.U32 R4, RZ, RZ, R13 ;  /* 0x000000ffff047224 */ /* 0x000fe400078e000d */
[----:B------:R-:W-:Y:S02]  /*4e90*/  IMAD.MOV.U32 R5, RZ, RZ, R0 ;  /* 0x000000ffff057224 */ /* 0x000fe400078e0000 */
[----:B------:R-:W-:-:S07]  /*4ea0*/  IMAD.MOV.U32 R7, RZ, RZ, R3 ;  /* 0x000000ffff077224 */ /* 0x000fce00078e0003 */
.L_x_114:
[----:B------:R-:W0:Y:S01]  /*4eb0*/  S2R R15, SR_CgaCtaId ;  /* 0x00000000000f7919 */ /* 0x000e220000008800 */
[----:B------:R-:W-:Y:S02]  /*4ec0*/  MOV R14, 0x400 ;  /* 0x00000400000e7802 */ /* 0x000fe40000000f00 */
[----:B------:R-:W-:Y:S02]  /*4ed0*/  LOP3.LUT P1, RZ, R18, 0x7f, RZ, 0xc0, !PT ;  /* 0x0000007f12ff7812 */ /* 0x000fe4000782c0ff */
[----:B0-----:R-:W-:Y:S02]  /*4ee0*/  LEA R22, R15, R14, 0x18 ;  /* 0x0000000e0f167211 */ /* 0x001fe400078ec0ff */
[----:B------:R-:W-:-:S09]  /*4ef0*/  SHF.L.U32 R14, R5, 0x1f, RZ ;  /* 0x0000001f050e7819 */ /* 0x000fd200000006ff */
[----:B------:R-:W0:Y:S01]  /*4f00*/  @!P1 LDC R15, c[0x0][0x500] ;  /* 0x00014000ff0f9b82 */ /* 0x000e220000000800 */
[----:B------:R-:W-:-:S04]  /*4f10*/  IMAD R23, R7, 0x8, R22 ;  /* 0x0000000807177824 */ /* 0x000fc800078e0216 */
[----:B------:R-:W1:Y:S02]  /*4f20*/  SYNCS.PHASECHK.TRANS64.TRYWAIT P0, [R23+URZ+0x30], R14 ;  /* 0x0000300e170075a7 */ /* 0x000e64000800017f */
[----:B-1----:R-:W-:Y:S05]  /*4f30*/  @!P0 BRA `(.L_x_112) ;  /* 0x0000000c00bc8947 */ /* 0x002fea0003800000 */
.L_x_133:
[----:B-1----:R-:W-:Y:S01]  /*4f40*/  PRMT R14, R8, 0x9910, RZ ;  /* 0x00009910080e7816 */ /* 0x002fe200000000ff */
[----:B0-----:R0:W-:Y:S03]  /*4f50*/  @!P1 SYNCS.ARRIVE.TRANS64 RZ, [R23+URZ], R15 ;  /* 0x0000000f17ff99a7 */ /* 0x0011e6000800003f */
[----:B------:R-:W-:-:S13]  /*4f60*/  ISETP.NE.AND P0, PT, R14, 0x2, PT ;  /* 0x000000020e00780c */ /* 0x000fda0003f05270 */
[----:B0-----:R-:W-:Y:S05]  /*4f70*/  @P0 BRA `(.L_x_113) ;  /* 0x0000000000040947 */ /* 0x001fea0003800000 */
[----:B------:R-:W-:Y:S01]  /*4f80*/  BPT.TRAP 0x1 ;  /* 0x000000040000795c */ /* 0x000fe20000300000 */
.L_x_113:
[----:B------:R-:W-:Y:S01]  /*4f90*/  R2UR UR19, R22 ;  /* 0x00000000161372ca */ /* 0x000fe200000e0000 */
[----:B------:R-:W-:Y:S01]  /*4fa0*/  IMAD R22, R7, 0x8000, R22 ;  /* 0x0000800007167824 */ /* 0x000fe200078e0216 */
[----:B------:R-:W-:Y:S01]  /*4fb0*/  R2UR UR9, R23 ;  /* 0x00000000170972ca */ /* 0x000fe200000e0000 */
[----:B------:R-:W-:Y:S01]  /*4fc0*/  IMAD R14, R7, 0x1000, R12 ;  /* 0x00001000070e7824 */ /* 0x000fe200078e020c */
[----:B------:R-:W-:Y:S01]  /*4fd0*/  UIADD3 UR6, UP0, UR24, 0xf0, URZ ;  /* 0x000000f018067890 */ /* 0x000fe2000ff1e03f */
[----:B------:R-:W-:Y:S01]  /*4fe0*/  VIADD R4, R4, 0xffffffff ;  /* 0xffffffff04047836 */ /* 0x000fe20000000000 */
[----:B------:R-:W-:Y:S01]  /*4ff0*/  R2UR UR5, R22 ;  /* 0x00000000160572ca */ /* 0x000fe200000e0000 */
[----:B------:R-:W-:Y:S01]  /*5000*/  UIADD3 UR26, UP1, UR24, 0x1f0, URZ ;  /* 0x000001f0181a7890 */ /* 0x000fe2000ff3e03f */
[----:B------:R-:W-:Y:S01]  /*5010*/  R2UR UR8, R14 ;  /* 0x000000000e0872ca */ /* 0x000fe200000e0000 */
[----:B------:R-:W-:Y:S01]  /*5020*/  UIADD3.X UR7, URZ, UR25, URZ, UP0, !UPT ;  /* 0x000000193f077290 */ /* 0x000fe200087fe43f */
[----:B------:R-:W-:Y:S01]  /*5030*/  R2UR UR11, R21 ;  /* 0x00000000150b72ca */ /* 0x000fe200000e0000 */
[----:B------:R-:W-:Y:S01]  /*5040*/  VIADD R7, R7, 0x1 ;  /* 0x0000000107077836 */ /* 0x000fe20000000000 */
[----:B------:R-:W-:Y:S01]  /*5050*/  R2UR UR10, R24 ;  /* 0x00000000180a72ca */ /* 0x000fe200000e0000 */
[----:B------:R-:W-:Y:S01]  /*5060*/  UIADD3.X UR27, URZ, UR25, URZ, UP1, !UPT ;  /* 0x000000193f1b7290 */ /* 0x000fe20008ffe43f */
[----:B------:R-:W-:Y:S01]  /*5070*/  R2UR UR12, R6 ;  /* 0x00000000060c72ca */ /* 0x000fe200000e0000 */
[----:B------:R-:W-:Y:S01]  /*5080*/  UMOV UR14, 0x0 ;  /* 0x00000000000e7882 */ /* 0x000fe20000000000 */
[----:B------:R-:W-:Y:S01]  /*5090*/  R2UR UR20, R20 ;  /* 0x00000000141472ca */ /* 0x000fe200000e0000 */
[----:B------:R-:W-:Y:S01]  /*50a0*/  UMOV UR15, 0x10000000 ;  /* 0x10000000000f7882 */ /* 0x000fe20000000000 */
[----:B------:R-:W-:Y:S01]  /*50b0*/  ISETP.GT.AND P1, PT, R4, 0x1, PT ;  /* 0x000000010400780c */ /* 0x000fe20003f24270 */
[----:B------:R-:W-:Y:S01]  /*50c0*/  UIADD3 UR16, UR5, 0x180, URZ ;  /* 0x0000018005107890 */ /* 0x000fe2000fffe03f */
[----:B------:R-:W-:Y:S01]  /*50d0*/  ISETP.NE.AND P0, PT, R7, 0x6, PT ;  /* 0x000000060700780c */ /* 0x000fe20003f05270 */
[----:B------:R-:W-:Y:S01]  /*50e0*/  UIADD3 UR5, UR19, UR8, URZ ;  /* 0x0000000813057290 */ /* 0x000fe2000fffe03f */
[----:B------:R-:W-:Y:S01]  /*50f0*/  VIADD R24, R24, 0x80 ;  /* 0x0000008018187836 */ /* 0x000fe20000000000 */
[----:B------:R-:W-:Y:S01]  /*5100*/  UMOV UR21, 0x30000 ;  /* 0x0003000000157882 */ /* 0x000fe20000000000 */
[----:B------:R-:W-:-:S02]  /*5110*/  SEL R14, RZ, 0x1, P0 ;  /* 0x00000001ff0e7807 */ /* 0x000fc40000000000 */
[----:B------:R-:W-:Y:S01]  /*5120*/  UMOV UR8, UR16 ;  /* 0x0000001000087c82 */ /* 0x000fe20008000000 */
[----:B------:R-:W-:Y:S01]  /*5130*/  SEL R7, R7, RZ, P0 ;  /* 0x000000ff07077207 */ /* 0x000fe20000000000 */
[----:B------:R0:W-:Y:S01]  /*5140*/  UTMALDG.3D [UR8], [UR6], desc[UR14] ;  /* 0x00000e08060075b4 */ /* 0x0001e20008011000 */
[----:B------:R-:W-:Y:S01]  /*5150*/  LOP3.LUT R5, R5, R14, RZ, 0x3c, !PT ;  /* 0x0000000e05057212 */ /* 0x000fe200078e3cff */
[----:B0-----:R-:W-:Y:S01]  /*5160*/  UMOV UR11, UR20 ;  /* 0x00000014000b7c82 */ /* 0x001fe20008000000 */
[----:B------:R-:W-:Y:S02]  /*5170*/  UMOV UR8, UR5 ;  /* 0x0000000500087c82 */ /* 0x000fe40008000000 */
[----:B------:R0:W-:Y:S02]  /*5180*/  UTMALDG.3D.MULTICAST [UR8], [UR26], UR21, desc[UR14] ;  /* 0x00000e081a0073b4 */ /* 0x0001e40008011815 */
[----:B0-----:R-:W-:Y:S05]  /*5190*/  @P1 BRA `(.L_x_114) ;  /* 0xfffffffc00441947 */ /* 0x001fea000383ffff */
.L_x_111:
[----:B------:R-:W-:Y:S05]  /*51a0*/  BSYNC B1 ;  /* 0x0000000000017941 */ /* 0x000fea0003800000 */
.L_x_110:
[----:B------:R-:W-:Y:S01]  /*51b0*/  LOP3.LUT P1, RZ, R9, 0xff, RZ, 0xc0, !PT ;  /* 0x000000ff09ff7812 */ /* 0x000fe2000782c0ff */
[C---:B------:R-:W-:Y:S01]  /*51c0*/  IMAD.IADD R6, R10.reuse, 0x1, R3 ;  /* 0x000000010a067824 */ /* 0x040fe200078e0203 */
[----:B------:R-:W-:Y:S01]  /*51d0*/  ULDC.64 UR6, c[0x0][0x650] ;  /* 0x0001940000067ab9 */ /* 0x000fe20000000a00 */
[----:B------:R-:W-:Y:S01]  /*51e0*/  ISETP.GE.U32.AND P2, PT, R10, 0x6, PT ;  /* 0x000000060a00780c */ /* 0x000fe20003f46070 */
[----:B------:R-:W-:Y:S01]  /*51f0*/  BSSY B1, `(.L_x_115) ;  /* 0x000006c000017945 */ /* 0x000fe20003800000 */
[----:B------:R-:W-:Y:S01]  /*5200*/  IMAD.MOV.U32 R21, RZ, RZ, -0x1 ;  /* 0xffffffffff157424 */ /* 0x000fe200078e00ff */
[----:B------:R-:W-:Y:S01]  /*5210*/  ISETP.GT.U32.AND P0, PT, R6, 0x5, PT ;  /* 0x000000050600780c */ /* 0x000fe20003f04070 */
[----:B------:R-:W-:Y:S01]  /*5220*/  IMAD.MOV.U32 R20, RZ, RZ, -0x1 ;  /* 0xffffffffff147424 */ /* 0x000fe200078e00ff */
[----:B------:R-:W-:Y:S02]  /*5230*/  PRMT R9, RZ, 0x7610, R9 ;  /* 0x00007610ff097816 */ /* 0x000fe40000000009 */
[----:B------:R-:W-:-:S03]  /*5240*/  ISETP.LT.U32.AND P0, PT, R10, 0x6, P0 ;  /* 0x000000060a00780c */ /* 0x000fc60000701070 */
[----:B------:R-:W0:Y:S01]  /*5250*/  @P1 S2R R5, SR_CgaCtaId ;  /* 0x0000000000051919 */ /* 0x000e220000008800 */
[----:B------:R-:W-:-:S04]  /*5260*/  @P1 MOV R4, 0x400 ;  /* 0x0000040000041802 */ /* 0x000fc80000000f00 */
[----:B0-----:R-:W-:Y:S01]  /*5270*/  @P1 LEA R3, R5, R4, 0x18 ;  /* 0x0000000405031211 */ /* 0x001fe200078ec0ff */
[----:B------:R-:W-:-:S03]  /*5280*/  IMAD.WIDE.U32 R4, R6, -0x55555555, RZ ;  /* 0xaaaaaaab06047825 */ /* 0x000fc600078e00ff */
[----:B------:R0:W-:Y:S01]  /*5290*/  @P1 SYNCS.ARRIVE.TRANS64.A1T0 RZ, [R3+URZ+0x78], RZ ;  /* 0x000078ff03ff19a7 */ /* 0x0001e2000810003f */
[----:B------:R-:W-:Y:S02]  /*52a0*/  IADD3 R16, P1, R16, UR22, RZ ;  /* 0x0000001610107c10 */ /* 0x000fe4000ff3e0ff */
[----:B------:R-:W-:Y:S02]  /*52b0*/  SHF.R.U32.HI R5, RZ, 0x2, R5 ;  /* 0x00000002ff057819 */ /* 0x000fe40000011605 */
[----:B------:R-:W-:Y:S02]  /*52c0*/  IADD3.X R17, R17, UR13, RZ, P1, !PT ;  /* 0x0000000d11117c10 */ /* 0x000fe40008ffe4ff */
[----:B------:R-:W-:Y:S02]  /*52d0*/  PRMT R4, RZ, 0x7610, R4 ;  /* 0x00007610ff047816 */ /* 0x000fe40000000004 */
[----:B0-----:R-:W-:Y:S02]  /*52e0*/  SEL R3, RZ, 0x1, !P0 ;  /* 0x00000001ff037807 */ /* 0x001fe40004000000 */
[----:B------:R-:W-:-:S02]  /*52f0*/  ISETP.GE.U32.AND P0, PT, R16, UR6, PT ;  /* 0x0000000610007c0c */ /* 0x000fc4000bf06070 */
[----:B------:R-:W-:Y:S01]  /*5300*/  LOP3.LUT R0, R0, R3, RZ, 0x3c, !PT ;  /* 0x0000000300007212 */ /* 0x000fe200078e3cff */
[----:B------:R-:W-:Y:S01]  /*5310*/  IMAD R3, R5, -0x6, R6 ;  /* 0xfffffffa05037824 */ /* 0x000fe200078e0206 */
[----:B------:R-:W-:Y:S01]  /*5320*/  ISETP.GE.U32.AND.EX P0, PT, R17, UR7, PT, P0 ;  /* 0x0000000711007c0c */ /* 0x000fe2000bf06100 */
[----:B------:R-:W-:Y:S01]  /*5330*/  IMAD.MOV.U32 R6, RZ, RZ, -0x1 ;  /* 0xffffffffff067424 */ /* 0x000fe200078e00ff */
[----:B------:R-:W-:-:S11]  /*5340*/  @P2 LOP3.LUT R0, R0, 0x1, R5, 0x78, !PT ;  /* 0x0000000100002812 */ /* 0x000fd600078e7805 */
[----:B------:R-:W-:Y:S05]  /*5350*/  @P0 BRA `(.L_x_116) ;  /* 0x0000000400540947 */ /* 0x000fea0003800000 */
[----:B------:R-:W0:Y:S01]  /*5360*/  S2R R15, SR_CTAID.X ;  /* 0x00000000000f7919 */ /* 0x000e220000002500 */
[----:B------:R-:W-:Y:S01]  /*5370*/  ULDC.64 UR6, c[0x0][0x628] ;  /* 0x00018a0000067ab9 */ /* 0x000fe20000000a00 */
[----:B------:R-:W-:Y:S01]  /*5380*/  ULDC UR8, c[0x0][0x630] ;  /* 0x00018c0000087ab9 */ /* 0x000fe20000000800 */
[----:B------:R-:W-:Y:S01]  /*5390*/  ISETP.NE.U32.AND P0, PT, RZ, UR6, PT ;  /* 0x00000006ff007c0c */ /* 0x000fe2000bf05070 */
[----:B------:R-:W1:Y:S01]  /*53a0*/  S2R R20, SR_CTAID.Y ;  /* 0x0000000000147919 */ /* 0x000e620000002600 */
[----:B------:R-:W-:Y:S01]  /*53b0*/  ULDC UR9, c[0x0][0x150] ;  /* 0x0000540000097ab9 */ /* 0x000fe20000000800 */
[----:B------:R-:W-:Y:S01]  /*53c0*/  IMAD.MOV.U32 R4, RZ, RZ, R16 ;  /* 0x000000ffff047224 */ /* 0x000fe200078e0010 */
[----:B------:R-:W-:Y:S01]  /*53d0*/  ISETP.NE.AND.EX P0, PT, RZ, UR7, PT, P0 ;  /* 0x00000007ff007c0c */ /* 0x000fe2000bf05300 */
[----:B------:R-:W-:Y:S01]  /*53e0*/  IMAD.MOV.U32 R5, RZ, RZ, R17 ;  /* 0x000000ffff057224 */ /* 0x000fe200078e0011 */
[----:B0-----:R-:W-:-:S11]  /*53f0*/  I2FP.F32.U32 R22, R15 ;  /* 0x0000000f00167245 */ /* 0x001fd60000201000 */
[----:B------:R-:W-:Y:S05]  /*5400*/  @!P0 BRA `(.L_x_117) ;  /* 0x0000000000288947 */ /* 0x000fea0003800000 */
[----:B------:R-:W-:Y:S02]  /*5410*/  ULDC UR5, c[0x0][0x634] ;  /* 0x00018d0000057ab9 */ /* 0x000fe40000000800 */
[----:B------:R-:W-:-:S05]  /*5420*/  IADD3 R5, P0, R16, UR5, RZ ;  /* 0x0000000510057c10 */ /* 0x000fca000ff1e0ff */
[----:B------:R-:W-:-:S04]  /*5430*/  IMAD.X R21, RZ, RZ, R17, P0 ;  /* 0x000000ffff157224 */ /* 0x000fc800000e0611 */
[----:B------:R-:W-:-:S04]  /*5440*/  IMAD.WIDE.U32 R6, R21, UR6, RZ ;  /* 0x0000000615067c25 */ /* 0x000fc8000f8e00ff */
[----:B------:R-:W-:-:S04]  /*5450*/  IMAD.WIDE.U32 R6, P0, R5, UR7, R6 ;  /* 0x0000000705067c25 */ /* 0x000fc8000f800006 */
[----:B------:R-:W-:-:S04]  /*5460*/  IMAD.WIDE.U32 R4, R5, UR6, RZ ;  /* 0x0000000605047c25 */ /* 0x000fc8000f8e00ff */
[----:B------:R-:W-:Y:S01]  /*5470*/  IMAD.MOV.U32 R4, RZ, RZ, R7 ;  /* 0x000000ffff047224 */ /* 0x000fe200078e0007 */
[----:B------:R-:W-:Y:S01]  /*5480*/  IADD3 RZ, P1, R5, R6, RZ ;  /* 0x0000000605ff7210 */ /* 0x000fe20007f3e0ff */
[----:B------:R-:W-:-:S04]  /*5490*/  IMAD.X R5, RZ, RZ, RZ, P0 ;  /* 0x000000ffff057224 */ /* 0x000fc800000e06ff */
[----:B------:R-:W-:-:S08]  /*54a0*/  IMAD.WIDE.U32.X R4, R21, UR7, R4, P1 ;  /* 0x0000000715047c25 */ /* 0x000fd000088e0404 */
.L_x_117:
[--C-:B------:R-:W-:Y:S01]  /*54b0*/  SHF.R.U64 R14, R4, UR8, R5.reuse ;  /* 0x00000008040e7c19 */ /* 0x100fe20008001205 */
[----:B------:R-:W-:Y:S01]  /*54c0*/  FMUL R22, R22, UR9 ;  /* 0x0000000916167c20 */ /* 0x000fe20008400000 */
[----:B------:R-:W-:Y:S01]  /*54d0*/  SHF.R.U32.HI R4, RZ, UR8, R5 ;  /* 0x00000008ff047c19 */ /* 0x000fe20008011605 */
[----:B------:R-:W0:Y:S01]  /*54e0*/  LDC R6, c[0x0][0x144] ;  /* 0x00005100ff067b82 */ /* 0x000e220000000800 */
[----:B------:R-:W-:Y:S01]  /*54f0*/  IADD3 R5, P0, RZ, -R14, RZ ;  /* 0x8000000eff057210 */ /* 0x000fe20007f1e0ff */
[----:B------:R-:W-:Y:S01]  /*5500*/  ULDC UR5, c[0x0][0x154] ;  /* 0x0000550000057ab9 */ /* 0x000fe20000000800 */
[----:B-1----:R-:W-:Y:S01]  /*5510*/  I2FP.F32.U32 R7, R20 ;  /* 0x0000001400077245 */ /* 0x002fe20000201000 */
[----:B------:R-:W1:Y:S01]  /*5520*/  F2I.U32.TRUNC.NTZ R22, R22 ;  /* 0x0000001600167305 */ /* 0x000e62000020f000 */
[----:B------:R-:W-:Y:S01]  /*5530*/  ULDC.64 UR6, c[0x0][0x620] ;  /* 0x0001880000067ab9 */ /* 0x000fe20000000a00 */
[----:B------:R-:W-:Y:S01]  /*5540*/  IMAD.X R4, RZ, RZ, ~R4, P0 ;  /* 0x000000ffff047224 */ /* 0x000fe200000e0e04 */
[----:B------:R-:W-:Y:S01]  /*5550*/  ISETP.NE.AND P2, PT, R2, 0x1, PT ;  /* 0x000000010200780c */ /* 0x000fe20003f45270 */
[----:B------:R-:W-:Y:S01]  /*5560*/  FMUL R23, R7, UR5 ;  /* 0x0000000507177c20 */ /* 0x000fe20008400000 */
[----:B------:R-:W2:Y:S01]  /*5570*/  LDC R25, c[0x0][0x148] ;  /* 0x00005200ff197b82 */ /* 0x000ea20000000800 */
[----:B------:R-:W-:Y:S01]  /*5580*/  IMAD R4, R4, UR6, RZ ;  /* 0x0000000604047c24 */ /* 0x000fe2000f8e02ff */
[----:B------:R-:W-:-:S03]  /*5590*/  ULDC UR5, c[0x0][0x618] ;  /* 0x0001860000057ab9 */ /* 0x000fc60000000800 */
[----:B------:R-:W3:Y:S01]  /*55a0*/  F2I.U32.TRUNC.NTZ R23, R23 ;  /* 0x0000001700177305 */ /* 0x000ee2000020f000 */
[C---:B------:R-:W-:Y:S02]  /*55b0*/  IMAD R7, R5.reuse, UR7, R4 ;  /* 0x0000000705077c24 */ /* 0x040fe4000f8e0204 */
[----:B------:R-:W-:Y:S01]  /*55c0*/  IMAD.WIDE.U32 R4, R5, UR6, R16 ;  /* 0x0000000605047c25 */ /* 0x000fe2000f8e0010 */
[----:B------:R-:W-:Y:S02]  /*55d0*/  ULDC.64 UR6, c[0x0][0x640] ;  /* 0x0001900000067ab9 */ /* 0x000fe40000000a00 */
[----:B------:R-:W-:Y:S01]  /*55e0*/  ISETP.NE.U32.AND P0, PT, RZ, UR6, PT ;  /* 0x00000006ff007c0c */ /* 0x000fe2000bf05070 */
[----:B------:R-:W-:Y:S02]  /*55f0*/  IMAD.IADD R5, R5, 0x1, R7 ;  /* 0x0000000105057824 */ /* 0x000fe400078e0207 */
[----:B-1----:R-:W-:Y:S01]  /*5600*/  IMAD.MOV R22, RZ, RZ, -R22 ;  /* 0x000000ffff167224 */ /* 0x002fe200078e0a16 */
[----:B------:R-:W-:-:S02]  /*5610*/  ISETP.NE.AND.EX P0, PT, RZ, UR7, PT, P0 ;  /* 0x00000007ff007c0c */ /* 0x000fc4000bf05300 */
[----:B------:R-:W-:Y:S01]  /*5620*/  SHF.R.U64 R21, R4, UR5, R5 ;  /* 0x0000000504157c19 */ /* 0x000fe20008001205 */
[----:B0-----:R-:W-:Y:S01]  /*5630*/  IMAD R15, R6, R22, R15 ;  /* 0x00000016060f7224 */ /* 0x001fe200078e020f */
[----:B------:R-:W-:Y:S01]  /*5640*/  SHF.R.U32.HI R4, RZ, UR5, R5 ;  /* 0x00000005ff047c19 */ /* 0x000fe20008011605 */
[----:B------:R-:W-:Y:S01]  /*5650*/  ULDC UR5, c[0x0][0x608] ;  /* 0x0001820000057ab9 */ /* 0x000fe20000000800 */
[----:B---3--:R-:W-:Y:S02]  /*5660*/  IMAD.MOV R6, RZ, RZ, -R23 ;  /* 0x000000ffff067224 */ /* 0x008fe400078e0a17 */
[--C-:B------:R-:W-:Y:S02]  /*5670*/  SHF.R.U64 R22, R21, UR5, R4.reuse ;  /* 0x0000000515167c19 */ /* 0x100fe40008001204 */
[----:B------:R-:W-:Y:S01]  /*5680*/  SHF.R.U32.HI R5, RZ, UR5, R4 ;  /* 0x00000005ff057c19 */ /* 0x000fe20008011604 */
[----:B------:R-:W-:Y:S01]  /*5690*/  ULDC UR5, c[0x0][0x658] ;  /* 0x0001960000057ab9 */ /* 0x000fe20000000800 */
[----:B--2---:R-:W-:-:S02]  /*56a0*/  @P2 IMAD R15, R25, R6, R20 ;  /* 0x00000006190f2224 */ /* 0x004fc400078e0214 */
[--C-:B------:R-:W-:Y:S02]  /*56b0*/  SHF.R.U64 R20, R22, UR5, R5.reuse ;  /* 0x0000000516147c19 */ /* 0x100fe40008001205 */
[----:B------:R-:W-:-:S03]  /*56c0*/  SHF.R.U32.HI R23, RZ, UR5, R5 ;  /* 0x00000005ff177c19 */ /* 0x000fc60008011605 */
[----:B------:R-:W-:Y:S02]  /*56d0*/  IMAD.MOV.U32 R6, RZ, RZ, R20 ;  /* 0x000000ffff067224 */ /* 0x000fe400078e0014 */
[----:B------:R-:W-:Y:S01]  /*56e0*/  IMAD.MOV.U32 R5, RZ, RZ, R23 ;  /* 0x000000ffff057224 */ /* 0x000fe200078e0017 */
[----:B------:R-:W-:Y:S06]  /*56f0*/  @!P0 BRA `(.L_x_118) ;  /* 0x00000000002c8947 */ /* 0x000fec0003800000 */
        /* <DEDUP_REMOVED lines=9> */
[----:B------:R-:W-:-:S04]  /*5790*/  IMAD.WIDE.U32.X R4, R23, UR7, R4, P1 ;  /* 0x0000000717047c25 */ /* 0x000fc800088e0404 */
[----:B------:R-:W-:-:S07]  /*57a0*/  IMAD.MOV.U32 R6, RZ, RZ, R4 ;  /* 0x000000ffff067224 */ /* 0x000fce00078e0004 */
.L_x_118:
[----:B------:R-:W-:Y:S01]  /*57b0*/  ULDC UR5, c[0x0][0x648] ;  /* 0x0001920000057ab9 */ /* 0x000fe20000000800 */
[----:B------:R-:W-:Y:S01]  /*57c0*/  LOP3.LUT R4, R22, UR17, RZ, 0xc0, !PT ;  /* 0x0000001116047c12 */ /* 0x000fe2000f8ec0ff */
[----:B------:R-:W-:Y:S01]  /*57d0*/  ULDC UR6, c[0x0][0x610] ;  /* 0x0001840000067ab9 */ /* 0x000fe20000000800 */
[----:B------:R-:W-:Y:S01]  /*57e0*/  SHF.R.U64 R5, R6, UR5, R5 ;  /* 0x0000000506057c19 */ /* 0x000fe20008001205 */
[----:B------:R-:W-:Y:S01]  /*57f0*/  ULDC UR5, c[0x0][0x638] ;  /* 0x00018e0000057ab9 */ /* 0x000fe20000000800 */
[----:B------:R-:W-:-:S03]  /*5800*/  LOP3.LUT R21, R21, UR4, RZ, 0xc0, !PT ;  /* 0x0000000415157c12 */ /* 0x000fc6000f8ec0ff */
[----:B------:R-:W-:Y:S02]  /*5810*/  IMAD.MOV R7, RZ, RZ, -R5 ;  /* 0x000000ffff077224 */ /* 0x000fe400078e0a05 */
[----:B------:R-:W-:Y:S02]  /*5820*/  IMAD R4, R5, UR18, R4 ;  /* 0x0000001205047c24 */ /* 0x000fe4000f8e0204 */
[----:B------:R-:W-:Y:S01]  /*5830*/  IMAD R20, R7, UR5, R20 ;  /* 0x0000000507147c24 */ /* 0x000fe2000f8e0214 */
[----:B------:R-:W-:Y:S01]  /*5840*/  ULDC UR5, c[0x0][0x600] ;  /* 0x0001800000057ab9 */ /* 0x000fe20000000800 */
[----:B------:R-:W-:Y:S02]  /*5850*/  IMAD R15, R4, UR6, R15 ;  /* 0x00000006040f7c24 */ /* 0x000fe4000f8e020f */
[----:B------:R-:W-:Y:S02]  /*5860*/  IMAD R6, R20, UR5, R21 ;  /* 0x0000000514067c24 */ /* 0x000fe4000f8e0215 */
[----:B------:R-:W-:-:S03]  /*5870*/  IMAD.MOV.U32 R4, RZ, RZ, 0x1 ;  /* 0x00000001ff047424 */ /* 0x000fc600078e00ff */
[----:B------:R-:W-:Y:S02]  /*5880*/  SEL R20, R6, R15, !P2 ;  /* 0x0000000f06147207 */ /* 0x000fe40005000000 */
[----:B------:R-:W-:Y:S01]  /*5890*/  SEL R21, R15, R6, !P2 ;  /* 0x000000060f157207 */ /* 0x000fe20005000000 */
[----:B------:R-:W-:-:S07]  /*58a0*/  IMAD.MOV.U32 R6, RZ, RZ, R14 ;  /* 0x000000ffff067224 */ /* 0x000fce00078e000e */
.L_x_116:
[----:B------:R-:W-:Y:S05]  /*58b0*/  BSYNC B1 ;  /* 0x0000000000017941 */ /* 0x000fea0003800000 */
.L_x_115:
[----:B------:R-:W-:-:S13]  /*58c0*/  LOP3.LUT P0, RZ, R4, 0xff, RZ, 0xc0, !PT ;  /* 0x000000ff04ff7812 */ /* 0x000fda000780c0ff */
[----:B------:R-:W-:Y:S05]  /*58d0*/  @P0 BRA `(.L_x_119) ;  /* 0xfffffff400400947 */ /* 0x000fea000383ffff */
[----:B------:R-:W-:Y:S05]  /*58e0*/  BSYNC B0 ;  /* 0x0000000000007941 */ /* 0x000fea0003800000 */
.L_x_108:
[----:B------:R-:W-:-:S03]  /*58f0*/  UMOV UR5, 0xffffffff ;  /* 0xffffffff00057882 */ /* 0x000fc60000000000 */
[----:B------:R-:W-:Y:S05]  /*5900*/  BRA.DIV UR5, `(.L_x_120) ;  /* 0x00000006055c7947 */ /* 0x000fea000b800000 */
[----:B------:R-:W-:-:S13]  /*5910*/  ELECT P6, URZ, PT ;  /* 0x00000000003f782f */ /* 0x000fda00038c0000 */
.L_x_136:
[----:B------:R-:W-:Y:S04]  /*5920*/  BSSY B0, `(.L_x_121) ;  /* 0x000003d000007945 */ /* 0x000fe80003800000 */
[----:B------:R-:W-:Y:S05]  /*5930*/  @!P6 BRA `(.L_x_122) ;  /* 0x0000000000ece947 */ /* 0x000fea0003800000 */
[----:B------:R-:W-:-:S04]  /*5940*/  LOP3.LUT R19, R19, 0x2, RZ, 0xfc, !PT ;  /* 0x0000000213137812 */ /* 0x000fc800078efcff */
[----:B------:R-:W-:-:S13]  /*5950*/  ISETP.NE.AND P0, PT, R19, 0x3, PT ;  /* 0x000000031300780c */ /* 0x000fda0003f05270 */
[----:B------:R-:W-:Y:S05]  /*5960*/  @!P0 BRA `(.L_x_123) ;  /* 0x0000000000048947 */ /* 0x000fea0003800000 */
[----:B------:R-:W-:Y:S01]  /*5970*/  BPT.TRAP 0x1 ;  /* 0x000000040000795c */ /* 0x000fe20000300000 */
.L_x_123:
[----:B------:R-:W0:Y:S01]  /*5980*/  S2R R5, SR_CgaCtaId ;  /* 0x0000000000057919 */ /* 0x000e220000008800 */
[----:B------:R-:W-:Y:S02]  /*5990*/  MOV R2, 0x400 ;  /* 0x0000040000027802 */ /* 0x000fe40000000f00 */
[----:B------:R-:W-:Y:S02]  /*59a0*/  SHF.L.U32 R4, R0, 0x1f, RZ ;  /* 0x0000001f00047819 */ /* 0x000fe400000006ff */
[----:B0-----:R-:W-:-:S05]  /*59b0*/  LEA R2, R5, R2, 0x18 ;  /* 0x0000000205027211 */ /* 0x001fca00078ec0ff */
[----:B------:R-:W-:-:S04]  /*59c0*/  VIADD R2, R2, 0x30 ;  /* 0x0000003002027836 */ /* 0x000fc80000000000 */
[C---:B------:R-:W-:Y:S02]  /*59d0*/  IMAD R7, R3.reuse, 0x8, R2 ;  /* 0x0000000803077824 */ /* 0x040fe400078e0202 */
[----:B------:R-:W-:Y:S02]  /*59e0*/  VIADD R3, R3, 0x1 ;  /* 0x0000000103037836 */ /* 0x000fe40000000000 */
[----:B------:R-:W0:Y:S03]  /*59f0*/  SYNCS.PHASECHK.TRANS64.TRYWAIT P0, [R7+URZ], R4 ;  /* 0x00000004070075a7 */ /* 0x000e26000800017f */
[----:B------:R-:W-:-:S04]  /*5a00*/  ISETP.NE.AND P1, PT, R3, 0x6, PT ;  /* 0x000000060300780c */ /* 0x000fc80003f25270 */
[----:B------:R-:W-:Y:S02]  /*5a10*/  SEL R5, RZ, 0x1, P1 ;  /* 0x00000001ff057807 */ /* 0x000fe40000800000 */
[----:B------:R-:W-:Y:S02]  /*5a20*/  SEL R3, R3, RZ, P1 ;  /* 0x000000ff03037207 */ /* 0x000fe40000800000 */
[----:B------:R-:W-:-:S03]  /*5a30*/  LOP3.LUT R6, R0, R5, RZ, 0x3c, !PT ;  /* 0x0000000500067212 */ /* 0x000fc600078e3cff */
[----:B------:R-:W-:Y:S01]  /*5a40*/  IMAD R8, R3, 0x8, R2 ;  /* 0x0000000803087824 */ /* 0x000fe200078e0202 */
[----:B------:R-:W-:Y:S01]  /*5a50*/  SHF.L.U32 R5, R6, 0x1f, RZ ;  /* 0x0000001f06057819 */ /* 0x000fe200000006ff */
[----:B0-----:R-:W-:Y:S06]  /*5a60*/  @!P0 BRA `(.L_x_124) ;  /* 0x0000000400248947 */ /* 0x001fec0003800000 */
.L_x_137:
[----:B------:R-:W1:Y:S01]  /*5a70*/  SYNCS.PHASECHK.TRANS64.TRYWAIT P0, [R8+URZ], R5 ;  /* 0x00000005080075a7 */ /* 0x000e62000800017f */
[----:B------:R-:W-:-:S05]  /*5a80*/  VIADD R0, R3, 0x1 ;  /* 0x0000000103007836 */ /* 0x000fca0000000000 */
[----:B------:R-:W-:-:S04]  /*5a90*/  ISETP.NE.AND P1, PT, R0, 0x6, PT ;  /* 0x000000060000780c */ /* 0x000fc80003f25270 */
[----:B------:R-:W-:Y:S02]  /*5aa0*/  SEL R3, RZ, 0x1, P1 ;  /* 0x00000001ff037807 */ /* 0x000fe40000800000 */
[----:B0-----:R-:W-:Y:S02]  /*5ab0*/  SEL R7, R0, RZ, P1 ;  /* 0x000000ff00077207 */ /* 0x001fe40000800000 */
[----:B------:R-:W-:-:S03]  /*5ac0*/  LOP3.LUT R6, R6, R3, RZ, 0x3c, !PT ;  /* 0x0000000306067212 */ /* 0x000fc600078e3cff */
[----:B------:R-:W-:Y:S01]  /*5ad0*/  IMAD R9, R7, 0x8, R2 ;  /* 0x0000000807097824 */ /* 0x000fe200078e0202 */
[----:B------:R-:W-:Y:S01]  /*5ae0*/  SHF.L.U32 R4, R6, 0x1f, RZ ;  /* 0x0000001f06047819 */ /* 0x000fe200000006ff */
[----:B-1----:R-:W-:Y:S06]  /*5af0*/  @!P0 BRA `(.L_x_125) ;  /* 0x0000000400148947 */ /* 0x002fec0003800000 */
.L_x_138:
[----:B------:R-:W1:Y:S01]  /*5b00*/  SYNCS.PHASECHK.TRANS64.TRYWAIT P0, [R9+URZ], R4 ;  /* 0x00000004090075a7 */ /* 0x000e62000800017f */
[----:B------:R-:W-:-:S05]  /*5b10*/  VIADD R0, R7, 0x1 ;  /* 0x0000000107007836 */ /* 0x000fca0000000000 */
[----:B------:R-:W-:-:S04]  /*5b20*/  ISETP.NE.AND P1, PT, R0, 0x6, PT ;  /* 0x000000060000780c */ /* 0x000fc80003f25270 */
[----:B------:R-:W-:Y:S02]  /*5b30*/  SEL R3, RZ, 0x1, P1 ;  /* 0x00000001ff037807 */ /* 0x000fe40000800000 */
[----:B------:R-:W-:Y:S02]  /*5b40*/  SEL R7, R0, RZ, P1 ;  /* 0x000000ff00077207 */ /* 0x000fe40000800000 */
[----:B------:R-:W-:-:S03]  /*5b50*/  LOP3.LUT R6, R6, R3, RZ, 0x3c, !PT ;  /* 0x0000000306067212 */ /* 0x000fc600078e3cff */
[----:B0-----:R-:W-:Y:S01]  /*5b60*/  IMAD R8, R7, 0x8, R2 ;  /* 0x0000000807087824 */ /* 0x001fe200078e0202 */
[----:B------:R-:W-:Y:S01]  /*5b70*/  SHF.L.U32 R5, R6, 0x1f, RZ ;  /* 0x0000001f06057819 */ /* 0x000fe200000006ff */
[----:B-1----:R-:W-:Y:S06]  /*5b80*/  @!P0 BRA `(.L_x_126) ;  /* 0x0000000400048947 */ /* 0x002fec0003800000 */
.L_x_139:
[----:B------:R-:W1:Y:S01]  /*5b90*/  SYNCS.PHASECHK.TRANS64.TRYWAIT P0, [R8+URZ], R5 ;  /* 0x00000005080075a7 */ /* 0x000e62000800017f */
[----:B------:R-:W-:-:S05]  /*5ba0*/  VIADD R0, R7, 0x1 ;  /* 0x0000000107007836 */ /* 0x000fca0000000000 */
[----:B------:R-:W-:-:S04]  /*5bb0*/  ISETP.NE.AND P1, PT, R0, 0x6, PT ;  /* 0x000000060000780c */ /* 0x000fc80003f25270 */
[----:B------:R-:W-:Y:S02]  /*5bc0*/  SEL R3, RZ, 0x1, P1 ;  /* 0x00000001ff037807 */ /* 0x000fe40000800000 */
[----:B------:R-:W-:Y:S02]  /*5bd0*/  SEL R7, R0, RZ, P1 ;  /* 0x000000ff00077207 */ /* 0x000fe40000800000 */
[----:B0-----:R-:W-:-:S03]  /*5be0*/  LOP3.LUT R9, R6, R3, RZ, 0x3c, !PT ;  /* 0x0000000306097212 */ /* 0x001fc600078e3cff */
[----:B------:R-:W-:Y:S01]  /*5bf0*/  IMAD R11, R7, 0x8, R2 ;  /* 0x00000008070b7824 */ /* 0x000fe200078e0202 */
[----:B------:R-:W-:Y:S01]  /*5c00*/  SHF.L.U32 R6, R9, 0x1f, RZ ;  /* 0x0000001f09067819 */ /* 0x000fe200000006ff */
[----:B-1----:R-:W-:Y:S06]  /*5c10*/  @!P0 BRA `(.L_x_127) ;  /* 0x0000000000f48947 */ /* 0x002fec0003800000 */
.L_x_140:
[----:B------:R-:W1:Y:S01]  /*5c20*/  SYNCS.PHASECHK.TRANS64.TRYWAIT P0, [R11+URZ], R6 ;  /* 0x000000060b0075a7 */ /* 0x000e62000800017f */
[----:B------:R-:W-:-:S05]  /*5c30*/  VIADD R0, R7, 0x1 ;  /* 0x0000000107007836 */ /* 0x000fca0000000000 */
[----:B------:R-:W-:-:S04]  /*5c40*/  ISETP.NE.AND P1, PT, R0, 0x6, PT ;  /* 0x000000060000780c */ /* 0x000fc80003f25270 */
[----:B------:R-:W-:Y:S02]  /*5c50*/  SEL R4, RZ, 0x1, P1 ;  /* 0x00000001ff047807 */ /* 0x000fe40000800000 */
[----:B------:R-:W-:Y:S02]  /*5c60*/  SEL R3, R0, RZ, P1 ;  /* 0x000000ff00037207 */ /* 0x000fe40000800000 */
[----:B------:R-:W-:Y:S01]  /*5c70*/  LOP3.LUT R0, R9, R4, RZ, 0x3c, !PT ;  /* 0x0000000409007212 */ /* 0x000fe200078e3cff */
[----:B-1----:R-:W-:Y:S06]  /*5c80*/  @!P0 BRA `(.L_x_128) ;  /* 0x0000000000ec8947 */ /* 0x002fec0003800000 */
.L_x_141:
[----:B------:R-:W-:Y:S01]  /*5c90*/  IMAD R3, R3, 0x8, R2 ;  /* 0x0000000803037824 */ /* 0x000fe200078e0202 */
[----:B------:R-:W-:-:S07]  /*5ca0*/  SHF.L.U32 R0, R0, 0x1f, RZ ;  /* 0x0000001f00007819 */ /* 0x000fce00000006ff */
.L_x_129:
[----:B--2---:R2:W3:Y:S02]  /*5cb0*/  SYNCS.PHASECHK.TRANS64.TRYWAIT P0, [R3+URZ], R0 ;  /* 0x00000000030075a7 */ /* 0x0044e4000800017f */
[----:B---3--:R-:W-:Y:S05]  /*5cc0*/  @!P0 NANOSLEEP.SYNCS 0x989680 ;  /* 0x009896800000895d */ /* 0x008fea0003900000 */
[----:B------:R-:W3:Y:S02]  /*5cd0*/  @!P0 SYNCS.PHASECHK.TRANS64 P0, [R3+URZ], R0 ;  /* 0x00000000030085a7 */ /* 0x000ee4000800007f */
[----:B---3--:R-:W-:Y:S05]  /*5ce0*/  @!P0 BRA `(.L_x_129) ;  /* 0xfffffffc00f08947 */ /* 0x008fea000383ffff */
.L_x_122:
[----:B------:R-:W-:Y:S05]  /*5cf0*/  BSYNC B0 ;  /* 0x0000000000007941 */ /* 0x000fea0003800000 */
.L_x_121:
[----:B------:R-:W-:Y:S05]  /*5d00*/  EXIT ;  /* 0x000000000000794d */ /* 0x000fea0003800000 */
.L_x_21:
[----:B---3--:R3:W4:Y:S02]  /*5d10*/  SYNCS.PHASECHK.TRANS64.TRYWAIT P1, [R3+URZ], R0 ;  /* 0x00000000030075a7 */ /* 0x008724000802017f */
[----:B----4-:R-:W-:Y:S05]  /*5d20*/  @!P1 NANOSLEEP.SYNCS 0x989680 ;  /* 0x009896800000995d */ /* 0x010fea0003900000 */
[----:B------:R-:W4:Y:S02]  /*5d30*/  @!P1 SYNCS.PHASECHK.TRANS64 P1, [R3+URZ], R0 ;  /* 0x00000000030095a7 */ /* 0x000f24000802007f */
[----:B----4-:R-:W-:Y:S05]  /*5d40*/  @!P1 BRA `(.L_x_21) ;  /* 0xfffffffc00f09947 */ /* 0x010fea000383ffff */
[----:B------:R-:W-:Y:S05]  /*5d50*/  BRA `(.L_x_20) ;  /* 0xffffffb800007947 */ /* 0x000fea000383ffff */
.L_x_26:
[----:B-1----:R1:W2:Y:S02]  /*5d60*/  SYNCS.PHASECHK.TRANS64.TRYWAIT P1, [R5+URZ], R4 ;  /* 0x00000004050075a7 */ /* 0x0022a4000802017f */
[----:B--2---:R-:W-:Y:S05]  /*5d70*/  @!P1 NANOSLEEP.SYNCS 0x989680 ;  /* 0x009896800000995d */ /* 0x004fea0003900000 */
[----:B------:R-:W2:Y:S02]  /*5d80*/  @!P1 SYNCS.PHASECHK.TRANS64 P1, [R5+URZ], R4 ;  /* 0x00000004050095a7 */ /* 0x000ea4000802007f */
[----:B--2---:R-:W-:Y:S05]  /*5d90*/  @!P1 BRA `(.L_x_26) ;  /* 0xfffffffc00f09947 */ /* 0x004fea000383ffff */
[----:B------:R-:W-:Y:S05]  /*5da0*/  BRA `(.L_x_25) ;  /* 0xffffffbc004c7947 */ /* 0x000fea000383ffff */
.L_x_109:
[----:B------:R-:W-:Y:S01]  /*5db0*/  BSSY B1, `(.L_x_130) ;  /* 0x0000006000017945 */ /* 0x000fe20003800000 */
[----:B------:R-:W-:-:S07]  /*5dc0*/  IMAD.MOV.U32 R15, RZ, RZ, -0x1 ;  /* 0xffffffffff0f7424 */ /* 0x000fce00078e00ff */
[----:B------:R-:W-:Y:S05]  /*5dd0*/  WARPSYNC.COLLECTIVE R15, `(.L_x_131) ;  /* 0x000000000f0c7348 */ /* 0x000fea0003c00000 */
[----:B------:R-:W-:Y:S02]  /*5de0*/  ELECT P6, UR62, PT ;  /* 0x00000000003e782f */ /* 0x000fe400038c0000 */
[----:B------:R-:W-:Y:S01]  /*5df0*/  MOV R14, UR62 ;  /* 0x0000003e000e7c02 */ /* 0x000fe20008000f00 */
[----:B------:R-:W-:Y:S10]  /*5e00*/  ENDCOLLECTIVE ;  /* 0x000000000000791b */ /* 0x000ff40003800000 */
.L_x_131:
[----:B------:R-:W-:Y:S05]  /*5e10*/  BSYNC B1 ;  /* 0x0000000000017941 */ /* 0x000fea0003800000 */
.L_x_130:
[----:B------:R-:W-:Y:S05]  /*5e20*/  BRA `(.L_x_132) ;  /* 0xffffffec00f87947 */ /* 0x000fea000383ffff */
.L_x_112:
[----:B-1----:R1:W2:Y:S02]  /*5e30*/  SYNCS.PHASECHK.TRANS64.TRYWAIT P0, [R23+URZ+0x30], R14 ;  /* 0x0000300e170075a7 */ /* 0x0022a4000800017f */
[----:B--2---:R-:W-:Y:S05]  /*5e40*/  @!P0 NANOSLEEP.SYNCS 0x989680 ;  /* 0x009896800000895d */ /* 0x004fea0003900000 */
[----:B------:R-:W2:Y:S02]  /*5e50*/  @!P0 SYNCS.PHASECHK.TRANS64 P0, [R23+URZ+0x30], R14 ;  /* 0x0000300e170085a7 */ /* 0x000ea4000800007f */
[----:B--2---:R-:W-:Y:S05]  /*5e60*/  @!P0 BRA `(.L_x_112) ;  /* 0xfffffffc00f08947 */ /* 0x004fea000383ffff */
[----:B------:R-:W-:Y:S05]  /*5e70*/  BRA `(.L_x_133) ;  /* 0xfffffff000307947 */ /* 0x000fea000383ffff */
.L_x_120:
[----:B------:R-:W-:Y:S01]  /*5e80*/  BSSY B0, `(.L_x_134) ;  /* 0x0000006000007945 */ /* 0x000fe20003800000 */
[----:B------:R-:W-:-:S07]  /*5e90*/  IMAD.MOV.U32 R15, RZ, RZ, -0x1 ;  /* 0xffffffffff0f7424 */ /* 0x000fce00078e00ff */
[----:B------:R-:W-:Y:S05]  /*5ea0*/  WARPSYNC.COLLECTIVE R15, `(.L_x_135) ;  /* 0x000000000f0c7348 */ /* 0x000fea0003c00000 */
[----:B------:R-:W-:Y:S02]  /*5eb0*/  ELECT P6, UR62, PT ;  /* 0x00000000003e782f */ /* 0x000fe400038c0000 */
[----:B------:R-:W-:Y:S01]  /*5ec0*/  MOV R14, UR62 ;  /* 0x0000003e000e7c02 */ /* 0x000fe20008000f00 */
[----:B------:R-:W-:Y:S10]  /*5ed0*/  ENDCOLLECTIVE ;  /* 0x000000000000791b */ /* 0x000ff40003800000 */
.L_x_135:
[----:B------:R-:W-:Y:S05]  /*5ee0*/  BSYNC B0 ;  /* 0x0000000000007941 */ /* 0x000fea0003800000 */
.L_x_134:
[----:B------:R-:W-:Y:S05]  /*5ef0*/  BRA `(.L_x_136) ;  /* 0xfffffff800887947 */ /* 0x000fea000383ffff */
.L_x_124:
[----:B0-----:R0:W1:Y:S02]  /*5f00*/  SYNCS.PHASECHK.TRANS64.TRYWAIT P0, [R7+URZ], R4 ;  /* 0x00000004070075a7 */ /* 0x001064000800017f */
[----:B-1----:R-:W-:Y:S05]  /*5f10*/  @!P0 NANOSLEEP.SYNCS 0x989680 ;  /* 0x009896800000895d */ /* 0x002fea0003900000 */
[----:B------:R-:W1:Y:S02]  /*5f20*/  @!P0 SYNCS.PHASECHK.TRANS64 P0, [R7+URZ], R4 ;  /* 0x00000004070085a7 */ /* 0x000e64000800007f */
[----:B-1----:R-:W-:Y:S05]  /*5f30*/  @!P0 BRA `(.L_x_124) ;  /* 0xfffffffc00f08947 */ /* 0x002fea000383ffff */
[----:B------:R-:W-:Y:S05]  /*5f40*/  BRA `(.L_x_137) ;  /* 0xfffffff800c87947 */ /* 0x000fea000383ffff */
.L_x_125:
[----:B0-----:R0:W1:Y:S02]  /*5f50*/  SYNCS.PHASECHK.TRANS64.TRYWAIT P0, [R8+URZ], R5 ;  /* 0x00000005080075a7 */ /* 0x001064000800017f */
[----:B-1----:R-:W-:Y:S05]  /*5f60*/  @!P0 NANOSLEEP.SYNCS 0x989680 ;  /* 0x009896800000895d */ /* 0x002fea0003900000 */
[----:B------:R-:W1:Y:S02]  /*5f70*/  @!P0 SYNCS.PHASECHK.TRANS64 P0, [R8+URZ], R5 ;  /* 0x00000005080085a7 */ /* 0x000e64000800007f */
[----:B-1----:R-:W-:Y:S05]  /*5f80*/  @!P0 BRA `(.L_x_125) ;  /* 0xfffffffc00f08947 */ /* 0x002fea000383ffff */
[----:B------:R-:W-:Y:S05]  /*5f90*/  BRA `(.L_x_138) ;  /* 0xfffffff800d87947 */ /* 0x000fea000383ffff */
.L_x_126:
[----:B0-----:R0:W1:Y:S02]  /*5fa0*/  SYNCS.PHASECHK.TRANS64.TRYWAIT P0, [R9+URZ], R4 ;  /* 0x00000004090075a7 */ /* 0x001064000800017f */
[----:B-1----:R-:W-:Y:S05]  /*5fb0*/  @!P0 NANOSLEEP.SYNCS 0x989680 ;  /* 0x009896800000895d */ /* 0x002fea0003900000 */
[----:B------:R-:W1:Y:S02]  /*5fc0*/  @!P0 SYNCS.PHASECHK.TRANS64 P0, [R9+URZ], R4 ;  /* 0x00000004090085a7 */ /* 0x000e64000800007f */
[----:B-1----:R-:W-:Y:S05]  /*5fd0*/  @!P0 BRA `(.L_x_126) ;  /* 0xfffffffc00f08947 */ /* 0x002fea000383ffff */
[----:B------:R-:W-:Y:S05]  /*5fe0*/  BRA `(.L_x_139) ;  /* 0xfffffff800e87947 */ /* 0x000fea000383ffff */
.L_x_127:
[----:B0-----:R0:W1:Y:S02]  /*5ff0*/  SYNCS.PHASECHK.TRANS64.TRYWAIT P0, [R8+URZ], R5 ;  /* 0x00000005080075a7 */ /* 0x001064000800017f */
[----:B-1----:R-:W-:Y:S05]  /*6000*/  @!P0 NANOSLEEP.SYNCS 0x989680 ;  /* 0x009896800000895d */ /* 0x002fea0003900000 */
[----:B------:R-:W1:Y:S02]  /*6010*/  @!P0 SYNCS.PHASECHK.TRANS64 P0, [R8+URZ], R5 ;  /* 0x00000005080085a7 */ /* 0x000e64000800007f */
[----:B-1----:R-:W-:Y:S05]  /*6020*/  @!P0 BRA `(.L_x_127) ;  /* 0xfffffffc00f08947 */ /* 0x002fea000383ffff */
[----:B------:R-:W-:Y:S05]  /*6030*/  BRA `(.L_x_140) ;  /* 0xfffffff800f87947 */ /* 0x000fea000383ffff */
.L_x_128:
[----:B-1----:R1:W2:Y:S02]  /*6040*/  SYNCS.PHASECHK.TRANS64.TRYWAIT P0, [R11+URZ], R6 ;  /* 0x000000060b0075a7 */ /* 0x0022a4000800017f */
[----:B--2---:R-:W-:Y:S05]  /*6050*/  @!P0 NANOSLEEP.SYNCS 0x989680 ;  /* 0x009896800000895d */ /* 0x004fea0003900000 */
[----:B------:R-:W2:Y:S02]  /*6060*/  @!P0 SYNCS.PHASECHK.TRANS64 P0, [R11+URZ], R6 ;  /* 0x000000060b0085a7 */ /* 0x000ea4000800007f */
[----:B--2---:R-:W-:Y:S05]  /*6070*/  @!P0 BRA `(.L_x_128) ;  /* 0xfffffffc00f08947 */ /* 0x004fea000383ffff */
[----:B------:R-:W-:Y:S05]  /*6080*/  BRA `(.L_x_141) ;  /* 0xfffffffc00007947 */ /* 0x000fea000383ffff */
.L_x_142:
[----:B------:R-:W-:-:S00]  /*6090*/  BRA `(.L_x_142) ;  /* 0xfffffffc00fc7947 */ /* 0x000fc0000383ffff */
[----:B------:R-:W-:-:S00]  /*60a0*/  NOP ;  /* 0x0000000000007918 */ /* 0x000fc00000000000 */
        /* <DEDUP_REMOVED lines=13> */
.L_x_143:


//--------------------- .nv.global.init           --------------------------
	.section	.nv.global.init,"aw",@progbits
.nv.global.init:
	.type		$str$22,@object
	.size		$str$22,($str$23 - $str$22)
$str$22:
        /*0000*/ 	.byte	0x6b, 0x5f, 0x74, 0x69, 0x6c, 0x65, 0x5f, 0x63, 0x6f, 0x75, 0x6e, 0x74, 0x20, 0x3e, 0x3d, 0x20
        /*0010*/ 	.byte	0x31, 0x00
	.type		$str$23,@object
	.size		$str$23,(__unnamed_1 - $str$23)
$str$23:
        /*0012*/ 	.byte	0x2f, 0x74, 0x6d, 0x70, 0x2f, 0x63, 0x75, 0x74, 0x6c, 0x61, 0x73, 0x73, 0x5f, 0x73, 0x77, 0x65
        /*0022*/ 	.byte	0x65, 0x70, 0x5f, 0x73, 0x72, 0x63, 0x2f, 0x69, 0x6e, 0x63, 0x6c, 0x75, 0x64, 0x65, 0x2f, 0x63
        /*0032*/ 	.byte	0x75, 0x74, 0x6c, 0x61, 0x73, 0x73, 0x2f, 0x67, 0x65, 0x6d, 0x6d, 0x2f, 0x63, 0x6f, 0x6c, 0x6c
        /*0042*/ 	.byte	0x65, 0x63, 0x74, 0x69, 0x76, 0x65, 0x2f, 0x73, 0x6d, 0x39, 0x30, 0x5f, 0x6d, 0x6d, 0x61, 0x5f
        /*0052*/ 	.byte	0x74, 0x6d, 0x61, 0x5f, 0x67, 0x6d, 0x6d, 0x61, 0x5f, 0x73, 0x73, 0x5f, 0x77, 0x61, 0x72, 0x70
        /*0062*/ 	.byte	0x73, 0x70, 0x65, 0x63, 0x69, 0x61, 0x6c, 0x69, 0x7a, 0x65, 0x64, 0x2e, 0x68, 0x70, 0x70, 0x00
	.type		__unnamed_1,@object
	.size		__unnamed_1,(.L_0 - __unnamed_1)
__unnamed_1:
        /*0072*/ 	.byte	0x76, 0x6f, 0x69, 0x64, 0x20, 0x63, 0x75, 0x74, 0x6c, 0x61, 0x73, 0x73, 0x3a, 0x3a, 0x67, 0x65
        /* <DEDUP_REMOVED lines=172> */
        /*0b42*/ 	.byte	0x3a, 0x3a, 0x69, 0x64, 0x65, 0x6e, 0x74, 0x69, 0x74, 0x79, 0x5d, 0x00
.L_0:


//--------------------- .nv.shared._ZN7cutlass13device_kernelINS_4gemm6kernel13GemmUniversalIN4cute5tupleIJiiiiEEENS1_10collective13CollectiveMmaINS1_34MainloopSm90TmaGmmaWarpSpecializedILi6ENS5_IJNS4_1CILi2EEENSA_ILi1EEESC_EEENS1_35KernelTmaWarpSpecializedCooperativeEEENS5_IJNSA_ILi256EEENSA_ILi32EEENSA_ILi128EEEEEEaNS5_IJlSC_lEEEaSK_NS4_8TiledMMAINS4_8MMA_AtomIJNS4_4SM904GMMA26MMA_64x32x32_S32S8S8_SS_TNEEEENS4_6LayoutISD_NS5_IJSC_NSA_ILi0EEESS_EEEEENS5_IJNS4_10UnderscoreESV_SV_EEEEENS4_13SM90_TMA_LOADENS4_14ComposedLayoutINS4_7SwizzleILi3ELi4ELi3EEENS4_18smem_ptr_flag_bitsILi8EEENSR_INS5_IJNSA_ILi8EEESI_EEENS5_IJSI_SC_EEEEEEEvNS4_8identityENS4_23SM90_TMA_LOAD_MULTICASTES18_vS19_EENS_8epilogue10collective6detail29Sm90TmaWarpSpecializedAdapterINS1D_15DefaultEpilogueIaSK_SK_NS1C_6thread17LinearCombinationIaLi1EiiLNS1H_9ScaleType4KindE0ELNS_15FloatRoundStyleE2EaEENS1_15EpilogueDefaultEEEEEvvEEEEvNT_6ParamsE --------------------------
	.section	.nv.shared._ZN7cutlass13device_kernelINS_4gemm6kernel13GemmUniversalIN4cute5tupleIJiiiiEEENS1_10collective13CollectiveMmaINS1_34MainloopSm90TmaGmmaWarpSpecializedILi6ENS5_IJNS4_1CILi2EEENSA_ILi1EEESC_EEENS1_35KernelTmaWarpSpecializedCooperativeEEENS5_IJNSA_ILi256EEENSA_ILi32EEENSA_ILi128EEEEEEaNS5_IJlSC_lEEEaSK_NS4_8TiledMMAINS4_8MMA_AtomIJNS4_4SM904GMMA26MMA_64x32x32_S32S8S8_SS_TNEEEENS4_6LayoutISD_NS5_IJSC_NSA_ILi0EEESS_EEEEENS5_IJNS4_10UnderscoreESV_SV_EEEEENS4_13SM90_TMA_LOADENS4_14ComposedLayoutINS4_7SwizzleILi3ELi4ELi3EEENS4_18smem_ptr_flag_bitsILi8EEENSR_INS5_IJNSA_ILi8EEESI_EEENS5_IJSI_SC_EEEEEEEvNS4_8identityENS4_23SM90_TMA_LOAD_MULTICASTES18_vS19_EENS_8epilogue10collective6detail29Sm90TmaWarpSpecializedAdapterINS1D_15DefaultEpilogueIaSK_SK_NS1C_6thread17LinearCombinationIaLi1EiiLNS1H_9ScaleType4KindE0ELNS_15FloatRoundStyleE2EaEENS1_15EpilogueDefaultEEEEEvvEEEEvNT_6ParamsE,"aw",@nobits
	.sectionflags	@""
	.align	16
	.zero		1024


//--------------------- .nv.shared.reserved.0     --------------------------
	.section	.nv.shared.reserved.0,"aw",@nobits
	.weak		__nv_reservedSMEM_offset_0_alias
	.size		__nv_reservedSMEM_offset_0_alias, 0, 0
	.other		__nv_reservedSMEM_offset_0_alias,@"STO_CUDA_RESERVED_SHARED STV_DEFAULT"
__nv_reservedSMEM_offset_0_alias:
	.zero		0


//--------------------- .nv.global                --------------------------
	.section	.nv.global,"aw",@nobits
.nv.global:
	.type		_ZN39_INTERNAL_30e27540_4_k_cu_0c919006_71774cute1_E,@object
	.size		_ZN39_INTERNAL_30e27540_4_k_cu_0c919006_71774cute1_E,(_ZN39_INTERNAL_30e27540_4_k_cu_0c919006_71774cuda3std3__45__cpo6cbeginE - _ZN39_INTERNAL_30e27540_4_k_cu_0c919006_71774cute1_E)
_ZN39_INTERNAL_30e27540_4_k_cu_0c919006_71774cute1_E:
	.zero		1
	.type		_ZN39_INTERNAL_30e27540_4_k_cu_0c919006_71774cuda3std3__45__cpo6cbeginE,@object
	.size		_ZN39_INTERNAL_30e27540_4_k_cu_0c919006_71774cuda3std3__45__cpo6cbeginE,(_ZN39_INTERNAL_30e27540_4_k_cu_0c919006_71774cuda3std3__48in_placeE - _ZN39_INTERNAL_30e27540_4_k_cu_0c919006_71774cuda3std3__45__cpo6cbeginE)
_ZN39_INTERNAL_30e27540_4_k_cu_0c919006_71774cuda3std3__45__cpo6cbeginE:
	.zero		1
	.type		_ZN39_INTERNAL_30e27540_4_k_cu_0c919006_71774cuda3std3__48in_placeE,@object
	.size		_ZN39_INTERNAL_30e27540_4_k_cu_0c919006_71774cuda3std3__48in_placeE,(_ZN39_INTERNAL_30e27540_4_k_cu_0c919006_71774cuda3std6ranges3__45__cpo9iter_moveE - _ZN39_INTERNAL_30e27540_4_k_cu_0c919006_71774cuda3std3__48in_placeE)
_ZN39_INTERNAL_30e27540_4_k_cu_0c919006_71774cuda3std3__48in_placeE:
	.zero		1
	.type		_ZN39_INTERNAL_30e27540_4_k_cu_0c919006_71774cuda3std6ranges3__45__cpo9iter_moveE,@object
	.size		_ZN39_INTERNAL_30e27540_4_k_cu_0c919006_71774cuda3std6ranges3__45__cpo9iter_moveE,(_ZN39_INTERNAL_30e27540_4_k_cu_0c919006_71774cuda3std3__45__cpo5beginE - _ZN39_INTERNAL_30e27540_4_k_cu_0c919006_71774cuda3std6ranges3__45__cpo9iter_moveE)
_ZN39_INTERNAL_30e27540_4_k_cu_0c919006_71774cuda3std6ranges3__45__cpo9iter_moveE:
	.zero		1
	.type		_ZN39_INTERNAL_30e27540_4_k_cu_0c919006_71774cuda3std3__45__cpo5beginE,@object
	.size		_ZN39_INTERNAL_30e27540_4_k_cu_0c919006_71774cuda3std3__45__cpo5beginE,(_ZN39_INTERNAL_30e27540_4_k_cu_0c919006_71774cuda3std3__441_GLOBAL__N__30e27540_4_k_cu_0c919006_71776ignoreE - _ZN39_INTERNAL_30e27540_4_k_cu_0c919006_71774cuda3std3__45__cpo5beginE)
_ZN39_INTERNAL_30e27540_4_k_cu_0c919006_71774cuda3std3__45__cpo5beginE:
	.zero		1
	.type		_ZN39_INTERNAL_30e27540_4_k_cu_0c919006_71774cuda3std3__441_GLOBAL__N__30e27540_4_k_cu_0c919006_71776ignoreE,@object
	.size		_ZN39_INTERNAL_30e27540_4_k_cu_0c919006_71774cuda3std3__441_GLOBAL__N__30e27540_4_k_cu_0c919006_71776ignoreE,(_ZN39_INTERNAL_30e27540_4_k_cu_0c919006_71774cute7productE - _ZN39_INTERNAL_30e27540_4_k_cu_0c919006_71774cuda3std3__441_GLOBAL__N__30e27540_4_k_cu_0c919006_71776ignoreE)
_ZN39_INTERNAL_30e27540_4_k_cu_0c919006_71774cuda3std3__441_GLOBAL__N__30e27540_4_k_cu_0c919006_71776ignoreE:
	.zero		1
	.type		_ZN39_INTERNAL_30e27540_4_k_cu_0c919006_71774cute7productE,@object
	.size		_ZN39_INTERNAL_30e27540_4_k_cu_0c919006_71774cute7productE,(_ZN39_INTERNAL_30e27540_4_k_cu_0c919006_71774cuda3std3__45__cpo3endE - _ZN39_INTERNAL_30e27540_4_k_cu_0c919006_71774cute7productE)
_ZN39_INTERNAL_30e27540_4_k_cu_0c919006_71774cute7productE:
	.zero		1
	.type		_ZN39_INTERNAL_30e27540_4_k_cu_0c919006_71774cuda3std3__45__cpo3endE,@object
	.size		_ZN39_INTERNAL_30e27540_4_k_cu_0c919006_71774cuda3std3__45__cpo3endE,(_ZN39_INTERNAL_30e27540_4_k_cu_0c919006_71774cuda3std3__419piecewise_constructE - _ZN39_INTERNAL_30e27540_4_k_cu_0c919006_71774cuda3std3__45__cpo3endE)
_ZN39_INTERNAL_30e27540_4_k_cu_0c919006_71774cuda3std3__45__cpo3endE:
	.zero		1
	.type		_ZN39_INTERNAL_30e27540_4_k_cu_0c919006_71774cuda3std3__419piecewise_constructE,@object
	.size		_ZN39_INTERNAL_30e27540_4_k_cu_0c919006_71774cuda3std3__419piecewise_constructE,(_ZN39_INTERNAL_30e27540_4_k_cu_0c919006_71774cuda3std3__45__cpo4cendE - _ZN39_INTERNAL_30e27540_4_k_cu_0c919006_71774cuda3std3__419piecewise_constructE)
_ZN39_INTERNAL_30e27540_4_k_cu_0c919006_71774cuda3std3__419piecewise_constructE:
	.zero		1
	.type		_ZN39_INTERNAL_30e27540_4_k_cu_0c919006_71774cuda3std3__45__cpo4cendE,@object
	.size		_ZN39_INTERNAL_30e27540_4_k_cu_0c919006_71774cuda3std3__45__cpo4cendE,(_ZN39_INTERNAL_30e27540_4_k_cu_0c919006_71774cuda3std6ranges3__45__cpo4swapE - _ZN39_INTERNAL_30e27540_4_k_cu_0c919006_71774cuda3std3__45__cpo4cendE)
_ZN39_INTERNAL_30e27540_4_k_cu_0c919006_71774cuda3std3__45__cpo4cendE:
	.zero		1
	.type		_ZN39_INTERNAL_30e27540_4_k_cu_0c919006_71774cuda3std6ranges3__45__cpo4swapE,@object
	.size		_ZN39_INTERNAL_30e27540_4_k_cu_0c919006_71774cuda3std6ranges3__45__cpo4swapE,(.L_8 - _ZN39_INTERNAL_30e27540_4_k_cu_0c919006_71774cuda3std6ranges3__45__cpo4swapE)
_ZN39_INTERNAL_30e27540_4_k_cu_0c919006_71774cuda3std6ranges3__45__cpo4swapE:
	.zero		1
.L_8:


//--------------------- .nv.constant0._ZN7cutlass13device_kernelINS_4gemm6kernel13GemmUniversalIN4cute5tupleIJiiiiEEENS1_10collective13CollectiveMmaINS1_34MainloopSm90TmaGmmaWarpSpecializedILi6ENS5_IJNS4_1CILi2EEENSA_ILi1EEESC_EEENS1_35KernelTmaWarpSpecializedCooperativeEEENS5_IJNSA_ILi256EEENSA_ILi32EEENSA_ILi128EEEEEEaNS5_IJlSC_lEEEaSK_NS4_8TiledMMAINS4_8MMA_AtomIJNS4_4SM904GMMA26MMA_64x32x32_S32S8S8_SS_TNEEEENS4_6LayoutISD_NS5_IJSC_NSA_ILi0EEESS_EEEEENS5_IJNS4_10UnderscoreESV_SV_EEEEENS4_13SM90_TMA_LOADENS4_14ComposedLayoutINS4_7SwizzleILi3ELi4ELi3EEENS4_18smem_ptr_flag_bitsILi8EEENSR_INS5_IJNSA_ILi8EEESI_EEENS5_IJSI_SC_EEEEEEEvNS4_8identityENS4_23SM90_TMA_LOAD_MULTICASTES18_vS19_EENS_8epilogue10collective6detail29Sm90TmaWarpSpecializedAdapterINS1D_15DefaultEpilogueIaSK_SK_NS1C_6thread17LinearCombinationIaLi1EiiLNS1H_9ScaleType4KindE0ELNS_15FloatRoundStyleE2EaEENS1_15EpilogueDefaultEEEEEvvEEEEvNT_6ParamsE --------------------------
	.section	.nv.constant0._ZN7cutlass13device_kernelINS_4gemm6kernel13GemmUniversalIN4cute5tupleIJiiiiEEENS1_10collective13CollectiveMmaINS1_34MainloopSm90TmaGmmaWarpSpecializedILi6ENS5_IJNS4_1CILi2EEENSA_ILi1EEESC_EEENS1_35KernelTmaWarpSpecializedCooperativeEEENS5_IJNSA_ILi256EEENSA_ILi32EEENSA_ILi128EEEEEEaNS5_IJlSC_lEEEaSK_NS4_8TiledMMAINS4_8MMA_AtomIJNS4_4SM904GMMA26MMA_64x32x32_S32S8S8_SS_TNEEEENS4_6LayoutISD_NS5_IJSC_NSA_ILi0EEESS_EEEEENS5_IJNS4_10UnderscoreESV_SV_EEEEENS4_13SM90_TMA_LOADENS4_14ComposedLayoutINS4_7SwizzleILi3ELi4ELi3EEENS4_18smem_ptr_flag_bitsILi8EEENSR_INS5_IJNSA_ILi8EEESI_EEENS5_IJSI_SC_EEEEEEEvNS4_8identityENS4_23SM90_TMA_LOAD_MULTICASTES18_vS19_EENS_8epilogue10collective6detail29Sm90TmaWarpSpecializedAdapterINS1D_15DefaultEpilogueIaSK_SK_NS1C_6thread17LinearCombinationIaLi1EiiLNS1H_9ScaleType4KindE0ELNS_15FloatRoundStyleE2EaEENS1_15EpilogueDefaultEEEEEvvEEEEvNT_6ParamsE,"a",@progbits
	.sectionflags	@""
	.align	4
.nv.constant0._ZN7cutlass13device_kernelINS_4gemm6kernel13GemmUniversalIN4cute5tupleIJiiiiEEENS1_10collective13CollectiveMmaINS1_34MainloopSm90TmaGmmaWarpSpecializedILi6ENS5_IJNS4_1CILi2EEENSA_ILi1EEESC_EEENS1_35KernelTmaWarpSpecializedCooperativeEEENS5_IJNSA_ILi256EEENSA_ILi32EEENSA_ILi128EEEEEEaNS5_IJlSC_lEEEaSK_NS4_8TiledMMAINS4_8MMA_AtomIJNS4_4SM904GMMA26MMA_64x32x32_S32S8S8_SS_TNEEEENS4_6LayoutISD_NS5_IJSC_NSA_ILi0EEESS_EEEEENS5_IJNS4_10UnderscoreESV_SV_EEEEENS4_13SM90_TMA_LOADENS4_14ComposedLayoutINS4_7SwizzleILi3ELi4ELi3EEENS4_18smem_ptr_flag_bitsILi8EEENSR_INS5_IJNSA_ILi8EEESI_EEENS5_IJSI_SC_EEEEEEEvNS4_8identityENS4_23SM90_TMA_LOAD_MULTICASTES18_vS19_EENS_8epilogue10collective6detail29Sm90TmaWarpSpecializedAdapterINS1D_15DefaultEpilogueIaSK_SK_NS1C_6thread17LinearCombinationIaLi1EiiLNS1H_9ScaleType4KindE0ELNS_15FloatRoundStyleE2EaEENS1_15EpilogueDefaultEEEEEvvEEEEvNT_6ParamsE:
	.zero		1664


//--------------------- SYMBOLS --------------------------

	.type		.nv.reservedSmem.offset0,@object
	.size		.nv.reservedSmem.offset0,0x4
	.type		__assertfail,@function
